	.target	sm_100a

	.elftype	@"ET_EXEC"


//--------------------- .note.nv.tkinfo           --------------------------
	.section	.note.nv.tkinfo,"",@"SHT_NOTE"
	.sectionflags	@"SHF_NOTE_NV_TKINFO"
	.tkinfo
        /*0018*/ 	.word	0x00000002
        /*0030*/ 	.string	""
        /*0030*/ 	.string	"ptxas"
        /*0030*/ 	.string	"Cuda compilation tools, release 13.0, V13.0.88"
        /*0030*/ 	.string	"Build cuda_13.0.r13.0/compiler.36424714_0"
        /*0030*/ 	.string	"-arch sm_100a -m 64 "



//--------------------- .note.nv.cuinfo           --------------------------
	.section	.note.nv.cuinfo,"",@"SHT_NOTE"
	.sectionflags	@"SHF_NOTE_NV_CUINFO"
        /*0018*/ 	.short	0x0002
        /*001a*/ 	.short	0x0064
        /*001c*/ 	.short	0x0082
	.zero		2


//--------------------- .nv.info                  --------------------------
	.section	.nv.info,"",@"SHT_CUDA_INFO"
	.align	4


	//----- nvinfo : EIATTR_REGCOUNT
	.align		4
        /*0000*/ 	.byte	0x04, 0x2f
        /*0002*/ 	.short	(.L_19 - .L_18)
	.align		4
.L_18:
        /*0004*/ 	.word	index@(_ZN7cutlass13device_kernelINS_4gemm6kernel13GemmUniversalIN4cute5tupleIJiiiiEEENS1_10collective13CollectiveMmaINS1_35MainloopSm100TmaUmmaWarpSpecializedILi20ELi2ELi4ENS5_IJNS4_1CILi2EEENSA_ILi1EEESC_EEEEENS5_IJNSA_ILi128EEENSA_ILi192EEENSA_ILi32EEEEEENS_6half_tENS5_IJlSC_lEEESJ_SK_NS4_8TiledMMAINS4_8MMA_AtomIJNS4_26SM100_MMA_F16BF16_2x1SM_SSISJ_SJ_fLi128ELi192ELNS4_4UMMA5MajorE0ELSP_0ELNSO_7ScaleInE0ELSQ_0EEEEEENS4_6LayoutINS5_IJSC_SC_SC_EEENS5_IJNSA_ILi0EEESV_SV_EEEEENS5_IJNS4_10UnderscoreESY_SY_EEEEENS4_18SM100_TMA_2SM_LOADENS4_14ComposedLayoutINS4_7SwizzleILi2ELi4ELi3EEENS4_18smem_ptr_flag_bitsILi16EEENST_INS5_IJNSA_ILi8EEESH_EEENS5_IJSH_SC_EEEEEEEvNS4_8identityES11_S1B_vS1C_EENS_8epilogue10collective18CollectiveEpilogueINS1E_23Sm100TmaWarpSpecializedILi3ELi2ELi32ELb1ELb0EEEJNS5_IJNSA_ILi64EEESG_SH_EEENS5_IJNST_IS1J_SC_EENST_INS5_IJSH_SB_EEENS5_IJSC_NSA_ILi96EEEEEEEEEEESJ_SK_SJ_SK_NS1E_6fusion15FusionCallbacksIS1I_NS1R_17LinearCombinationISJ_fSJ_fLNS_15FloatRoundStyleE2EEES1K_S1Q_JEEENS4_5SM1004TMEM4LOAD26SM100_TMEM_LOAD_32dp32b32xENS4_13SM90_TMA_LOADES1B_NS4_39AutoVectorizingCopyWithAssumedAlignmentILi128EEENS4_14SM90_TMA_STOREES1B_S23_S23_EEEvvEEEEvNT_6ParamsE)
        /*0008*/ 	.word	0x00000073


	//----- nvinfo : EIATTR_FRAME_SIZE
	.align		4
.L_19:
        /*000c*/ 	.byte	0x04, 0x11
        /*000e*/ 	.short	(.L_21 - .L_20)
	.align		4
.L_20:
        /*0010*/ 	.word	index@($__internal_2_$__cuda_sm10x_tcgen05_guardrail_trap_unallocated_columns_being_dealloced)
        /*0014*/ 	.word	0x00000000


	//----- nvinfo : EIATTR_FRAME_SIZE
	.align		4
.L_21:
        /*0018*/ 	.byte	0x04, 0x11
        /*001a*/ 	.short	(.L_23 - .L_22)
	.align		4
.L_22:
        /*001c*/ 	.word	index@($__internal_1_$__cuda_sm10x_tcgen05_guardrail_trap_phase_invalid_during_alloc)
        /*0020*/ 	.word	0x00000000


	//----- nvinfo : EIATTR_FRAME_SIZE
	.align		4
.L_23:
        /*0024*/ 	.byte	0x04, 0x11
        /*0026*/ 	.short	(.L_25 - .L_24)
	.align		4
.L_24:
        /*0028*/ 	.word	index@($__internal_0_$__cuda_sm10x_tcgen05_guardrail_trap_col_being_dealloced_not_returned_by_alloc)
        /*002c*/ 	.word	0x00000000


	//----- nvinfo : EIATTR_FRAME_SIZE
	.align		4
.L_25:
        /*0030*/ 	.byte	0x04, 0x11
        /*0032*/ 	.short	(.L_27 - .L_26)
	.align		4
.L_26:
        /*0034*/ 	.word	index@(_ZN7cutlass13device_kernelINS_4gemm6kernel13GemmUniversalIN4cute5tupleIJiiiiEEENS1_10collective13CollectiveMmaINS1_35MainloopSm100TmaUmmaWarpSpecializedILi20ELi2ELi4ENS5_IJNS4_1CILi2EEENSA_ILi1EEESC_EEEEENS5_IJNSA_ILi128EEENSA_ILi192EEENSA_ILi32EEEEEENS_6half_tENS5_IJlSC_lEEESJ_SK_NS4_8TiledMMAINS4_8MMA_AtomIJNS4_26SM100_MMA_F16BF16_2x1SM_SSISJ_SJ_fLi128ELi192ELNS4_4UMMA5MajorE0ELSP_0ELNSO_7ScaleInE0ELSQ_0EEEEEENS4_6LayoutINS5_IJSC_SC_SC_EEENS5_IJNSA_ILi0EEESV_SV_EEEEENS5_IJNS4_10UnderscoreESY_SY_EEEEENS4_18SM100_TMA_2SM_LOADENS4_14ComposedLayoutINS4_7SwizzleILi2ELi4ELi3EEENS4_18smem_ptr_flag_bitsILi16EEENST_INS5_IJNSA_ILi8EEESH_EEENS5_IJSH_SC_EEEEEEEvNS4_8identityES11_S1B_vS1C_EENS_8epilogue10collective18CollectiveEpilogueINS1E_23Sm100TmaWarpSpecializedILi3ELi2ELi32ELb1ELb0EEEJNS5_IJNSA_ILi64EEESG_SH_EEENS5_IJNST_IS1J_SC_EENST_INS5_IJSH_SB_EEENS5_IJSC_NSA_ILi96EEEEEEEEEEESJ_SK_SJ_SK_NS1E_6fusion15FusionCallbacksIS1I_NS1R_17LinearCombinationISJ_fSJ_fLNS_15FloatRoundStyleE2EEES1K_S1Q_JEEENS4_5SM1004TMEM4LOAD26SM100_TMEM_LOAD_32dp32b32xENS4_13SM90_TMA_LOADES1B_NS4_39AutoVectorizingCopyWithAssumedAlignmentILi128EEENS4_14SM90_TMA_STOREES1B_S23_S23_EEEvvEEEEvNT_6ParamsE)
        /*0038*/ 	.word	0x00000000


	//----- nvinfo : EIATTR_MIN_STACK_SIZE
	.align		4
.L_27:
        /*003c*/ 	.byte	0x04, 0x12
        /*003e*/ 	.short	(.L_29 - .L_28)
	.align		4
.L_28:
        /*0040*/ 	.word	index@(_ZN7cutlass13device_kernelINS_4gemm6kernel13GemmUniversalIN4cute5tupleIJiiiiEEENS1_10collective13CollectiveMmaINS1_35MainloopSm100TmaUmmaWarpSpecializedILi20ELi2ELi4ENS5_IJNS4_1CILi2EEENSA_ILi1EEESC_EEEEENS5_IJNSA_ILi128EEENSA_ILi192EEENSA_ILi32EEEEEENS_6half_tENS5_IJlSC_lEEESJ_SK_NS4_8TiledMMAINS4_8MMA_AtomIJNS4_26SM100_MMA_F16BF16_2x1SM_SSISJ_SJ_fLi128ELi192ELNS4_4UMMA5MajorE0ELSP_0ELNSO_7ScaleInE0ELSQ_0EEEEEENS4_6LayoutINS5_IJSC_SC_SC_EEENS5_IJNSA_ILi0EEESV_SV_EEEEENS5_IJNS4_10UnderscoreESY_SY_EEEEENS4_18SM100_TMA_2SM_LOADENS4_14ComposedLayoutINS4_7SwizzleILi2ELi4ELi3EEENS4_18smem_ptr_flag_bitsILi16EEENST_INS5_IJNSA_ILi8EEESH_EEENS5_IJSH_SC_EEEEEEEvNS4_8identityES11_S1B_vS1C_EENS_8epilogue10collective18CollectiveEpilogueINS1E_23Sm100TmaWarpSpecializedILi3ELi2ELi32ELb1ELb0EEEJNS5_IJNSA_ILi64EEESG_SH_EEENS5_IJNST_IS1J_SC_EENST_INS5_IJSH_SB_EEENS5_IJSC_NSA_ILi96EEEEEEEEEEESJ_SK_SJ_SK_NS1E_6fusion15FusionCallbacksIS1I_NS1R_17LinearCombinationISJ_fSJ_fLNS_15FloatRoundStyleE2EEES1K_S1Q_JEEENS4_5SM1004TMEM4LOAD26SM100_TMEM_LOAD_32dp32b32xENS4_13SM90_TMA_LOADES1B_NS4_39AutoVectorizingCopyWithAssumedAlignmentILi128EEENS4_14SM90_TMA_STOREES1B_S23_S23_EEEvvEEEEvNT_6ParamsE)
        /*0044*/ 	.word	0x00000000
.L_29:


//--------------------- .nv.compat                --------------------------
	.section	.nv.compat,"",@"SHT_CUDA_COMPAT_INFO"
	.align	4
        /*0000*/ 	.byte	0x02, 0x09, 0x01, 0x00, 0x02, 0x02, 0x02, 0x00, 0x02, 0x05, 0x05, 0x00, 0x03, 0x07, 0x01, 0x01
        /*0010*/ 	.byte	0x02, 0x03, 0x01, 0x00, 0x02, 0x06, 0x01, 0x00, 0x04, 0x0b, 0x08, 0x00, 0x09, 0x00, 0x00, 0x00
        /*0020*/ 	.byte	0x00, 0x00, 0x00, 0x00


//--------------------- .nv.info._ZN7cutlass13device_kernelINS_4gemm6kernel13GemmUniversalIN4cute5tupleIJiiiiEEENS1_10collective13CollectiveMmaINS1_35MainloopSm100TmaUmmaWarpSpecializedILi20ELi2ELi4ENS5_IJNS4_1CILi2EEENSA_ILi1EEESC_EEEEENS5_IJNSA_ILi128EEENSA_ILi192EEENSA_ILi32EEEEEENS_6half_tENS5_IJlSC_lEEESJ_SK_NS4_8TiledMMAINS4_8MMA_AtomIJNS4_26SM100_MMA_F16BF16_2x1SM_SSISJ_SJ_fLi128ELi192ELNS4_4UMMA5MajorE0ELSP_0ELNSO_7ScaleInE0ELSQ_0EEEEEENS4_6LayoutINS5_IJSC_SC_SC_EEENS5_IJNSA_ILi0EEESV_SV_EEEEENS5_IJNS4_10UnderscoreESY_SY_EEEEENS4_18SM100_TMA_2SM_LOADENS4_14ComposedLayoutINS4_7SwizzleILi2ELi4ELi3EEENS4_18smem_ptr_flag_bitsILi16EEENST_INS5_IJNSA_ILi8EEESH_EEENS5_IJSH_SC_EEEEEEEvNS4_8identityES11_S1B_vS1C_EENS_8epilogue10collective18CollectiveEpilogueINS1E_23Sm100TmaWarpSpecializedILi3ELi2ELi32ELb1ELb0EEEJNS5_IJNSA_ILi64EEESG_SH_EEENS5_IJNST_IS1J_SC_EENST_INS5_IJSH_SB_EEENS5_IJSC_NSA_ILi96EEEEEEEEEEESJ_SK_SJ_SK_NS1E_6fusion15FusionCallbacksIS1I_NS1R_17LinearCombinationISJ_fSJ_fLNS_15FloatRoundStyleE2EEES1K_S1Q_JEEENS4_5SM1004TMEM4LOAD26SM100_TMEM_LOAD_32dp32b32xENS4_13SM90_TMA_LOADES1B_NS4_39AutoVectorizingCopyWithAssumedAlignmentILi128EEENS4_14SM90_TMA_STOREES1B_S23_S23_EEEvvEEEEvNT_6ParamsE --------------------------
	.section	.nv.info._ZN7cutlass13device_kernelINS_4gemm6kernel13GemmUniversalIN4cute5tupleIJiiiiEEENS1_10collective13CollectiveMmaINS1_35MainloopSm100TmaUmmaWarpSpecializedILi20ELi2ELi4ENS5_IJNS4_1CILi2EEENSA_ILi1EEESC_EEEEENS5_IJNSA_ILi128EEENSA_ILi192EEENSA_ILi32EEEEEENS_6half_tENS5_IJlSC_lEEESJ_SK_NS4_8TiledMMAINS4_8MMA_AtomIJNS4_26SM100_MMA_F16BF16_2x1SM_SSISJ_SJ_fLi128ELi192ELNS4_4UMMA5MajorE0ELSP_0ELNSO_7ScaleInE0ELSQ_0EEEEEENS4_6LayoutINS5_IJSC_SC_SC_EEENS5_IJNSA_ILi0EEESV_SV_EEEEENS5_IJNS4_10UnderscoreESY_SY_EEEEENS4_18SM100_TMA_2SM_LOADENS4_14ComposedLayoutINS4_7SwizzleILi2ELi4ELi3EEENS4_18smem_ptr_flag_bitsILi16EEENST_INS5_IJNSA_ILi8EEESH_EEENS5_IJSH_SC_EEEEEEEvNS4_8identityES11_S1B_vS1C_EENS_8epilogue10collective18CollectiveEpilogueINS1E_23Sm100TmaWarpSpecializedILi3ELi2ELi32ELb1ELb0EEEJNS5_IJNSA_ILi64EEESG_SH_EEENS5_IJNST_IS1J_SC_EENST_INS5_IJSH_SB_EEENS5_IJSC_NSA_ILi96EEEEEEEEEEESJ_SK_SJ_SK_NS1E_6fusion15FusionCallbacksIS1I_NS1R_17LinearCombinationISJ_fSJ_fLNS_15FloatRoundStyleE2EEES1K_S1Q_JEEENS4_5SM1004TMEM4LOAD26SM100_TMEM_LOAD_32dp32b32xENS4_13SM90_TMA_LOADES1B_NS4_39AutoVectorizingCopyWithAssumedAlignmentILi128EEENS4_14SM90_TMA_STOREES1B_S23_S23_EEEvvEEEEvNT_6ParamsE,"",@"SHT_CUDA_INFO"
	.sectionflags	@""
	.align	4


	//----- nvinfo : EIATTR_CUDA_API_VERSION
	.align		4
        /*0000*/ 	.byte	0x04, 0x37
        /*0002*/ 	.short	(.L_31 - .L_30)
.L_30:
        /*0004*/ 	.word	0x00000082


	//----- nvinfo : EIATTR_KPARAM_INFO
	.align		4
.L_31:
        /*0008*/ 	.byte	0x04, 0x17
        /*000a*/ 	.short	(.L_33 - .L_32)
.L_32:
        /*000c*/ 	.word	0x00000000
        /*0010*/ 	.short	0x0000
        /*0012*/ 	.short	0x0000
        /*0014*/ 	.byte	0x00, 0xf0, 0x01, 0x20


	//----- nvinfo : EIATTR_AT_ENTRY_FRAGMENTS
	.align		4
.L_33:
        /*0018*/ 	.byte	0x04, 0x4f
        /*001a*/ 	.short	(.L_35 - .L_34)


	//   ....[0]....
.L_34:
        /*001c*/ 	.word	0x00000007


	//----- nvinfo : EIATTR_RESERVED_SMEM_USED
	.align		4
.L_35:
        /*0020*/ 	.byte	0x01, 0x41
	.zero		2


	//----- nvinfo : EIATTR_SPARSE_MMA_MASK
	.align		4
        /*0024*/ 	.byte	0x03, 0x50
        /*0026*/ 	.short	0x0000


	//----- nvinfo : EIATTR_TCGEN05_2CTA_USED
	.align		4
        /*0028*/ 	.byte	0x01, 0x52
	.zero		2


	//----- nvinfo : EIATTR_MAXREG_COUNT
	.align		4
        /*002c*/ 	.byte	0x03, 0x1b
        /*002e*/ 	.short	0x00ff


	//----- nvinfo : EIATTR_NUM_BARRIERS
	.align		4
        /*0030*/ 	.byte	0x02, 0x4c
        /*0032*/ 	.byte	0x07
	.zero		1


	//----- nvinfo : EIATTR_EXTERNS
	.align		4
        /*0034*/ 	.byte	0x04, 0x0f
        /*0036*/ 	.short	(.L_37 - .L_36)


	//   ....[0]....
	.align		4
.L_36:
        /*0038*/ 	.word	index@(__assertfail)


	//----- nvinfo : EIATTR_MERCURY_ISA_VERSION
	.align		4
.L_37:
        /*003c*/ 	.byte	0x03, 0x5f
        /*003e*/ 	.short	0x0101


	//----- nvinfo : EIATTR_INT_WARP_WIDE_INSTR_OFFSETS
	.align		4
        /*0040*/ 	.byte	0x04, 0x31
        /*0042*/ 	.short	(.L_39 - .L_38)


	//   ....[0]....
.L_38:
        /*0044*/ 	.word	0x00000f20


	//   ....[1]....
        /*0048*/ 	.word	0x00000fc0


	//   ....[2]....
        /*004c*/ 	.word	0x00002310


	//   ....[3]....
        /*0050*/ 	.word	0x00004a00


	//   ....[4]....
        /*0054*/ 	.word	0x00004a30


	//   ....[5]....
        /*0058*/ 	.word	0x00004a80


	//   ....[6]....
        /*005c*/ 	.word	0x00005390


	//   ....[7]....
        /*0060*/ 	.word	0x000053b0


	//   ....[8]....
        /*0064*/ 	.word	0x00005490


	//   ....[9]....
        /*0068*/ 	.word	0x00005550


	//   ....[10]....
        /*006c*/ 	.word	0x00005570


	//   ....[11]....
        /*0070*/ 	.word	0x00005670


	//   ....[12]....
        /*0074*/ 	.word	0x00005820


	//   ....[13]....
        /*0078*/ 	.word	0x00005830


	//   ....[14]....
        /*007c*/ 	.word	0x000059c0


	//----- nvinfo : EIATTR_COOP_GROUP_MASK_REGIDS
	.align		4
.L_39:
        /*0080*/ 	.byte	0x04, 0x29
        /*0082*/ 	.short	(.L_41 - .L_40)


	//   ....[0]....
.L_40:
        /*0084*/ 	.word	0xffffffff


	//   ....[1]....
        /*0088*/ 	.word	0xffffffff


	//   ....[2]....
        /*008c*/ 	.word	0xffffffff


	//   ....[3]....
        /*0090*/ 	.word	0xffffffff


	//   ....[4]....
        /*0094*/ 	.word	0xffffffff


	//   ....[5]....
        /*0098*/ 	.word	0xffffffff


	//   ....[6]....
        /*009c*/ 	.word	0xffffffff


	//   ....[7]....
        /*00a0*/ 	.word	0xffffffff


	//   ....[8]....
        /*00a4*/ 	.word	0xffffffff


	//   ....[9]....
        /*00a8*/ 	.word	0xffffffff


	//   ....[10]....
        /*00ac*/ 	.word	0xffffffff


	//   ....[11]....
        /*00b0*/ 	.word	0xffffffff


	//   ....[12]....
        /*00b4*/ 	.word	0xffffffff


	//   ....[13]....
        /*00b8*/ 	.word	0xffffffff


	//----- nvinfo : EIATTR_COOP_GROUP_INSTR_OFFSETS
	.align		4
.L_41:
        /*00bc*/ 	.byte	0x04, 0x28
        /*00be*/ 	.short	(.L_43 - .L_42)


	//   ....[0]....
.L_42:
        /*00c0*/ 	.word	0x000000c0


	//   ....[1]....
        /*00c4*/ 	.word	0x00000500


	//   ....[2]....
        /*00c8*/ 	.word	0x000008b0


	//   ....[3]....
        /*00cc*/ 	.word	0x00000a20


	//   ....[4]....
        /*00d0*/ 	.word	0x00000b10


	//   ....[5]....
        /*00d4*/ 	.word	0x00000c70


	//   ....[6]....
        /*00d8*/ 	.word	0x00000e00


	//   ....[7]....
        /*00dc*/ 	.word	0x00001040


	//   ....[8]....
        /*00e0*/ 	.word	0x000021f0


	//   ....[9]....
        /*00e4*/ 	.word	0x000038d0


	//   ....[10]....
        /*00e8*/ 	.word	0x00003da0


	//   ....[11]....
        /*00ec*/ 	.word	0x00003dd0


	//   ....[12]....
        /*00f0*/ 	.word	0x00004920


	//   ....[13]....
        /*00f4*/ 	.word	0x00004b20


	//----- nvinfo : EIATTR_VRC_CTA_INIT_COUNT
	.align		4
.L_43:
        /*00f8*/ 	.byte	0x02, 0x4a
        /*00fa*/ 	.byte	0x80
	.zero		1


	//----- nvinfo : EIATTR_SYSCALL_OFFSETS
	.align		4
        /*00fc*/ 	.byte	0x04, 0x46
        /*00fe*/ 	.short	(.L_45 - .L_44)


	//   ....[0]....
.L_44:
        /*0100*/ 	.word	0x00006490


	//   ....[1]....
        /*0104*/ 	.word	0x00006580


	//   ....[2]....
        /*0108*/ 	.word	0x00006cf0


	//   ....[3]....
        /*010c*/ 	.word	0x000079c0


	//   ....[4]....
        /*0110*/ 	.word	0x00008680


	//----- nvinfo : EIATTR_MBARRIER_INSTR_OFFSETS
	.align		4
.L_45:
        /*0114*/ 	.byte	0x04, 0x39
        /*0116*/ 	.short	(.L_47 - .L_46)


	//   ....[0]....
.L_46:
        /*0118*/ 	.word	0x00000610
        /*011c*/ 	.word	0x000000ff
        /*0120*/ 	.word	0x00000000
        /*0124*/ 	.short	0x0100
        /*0126*/ 	.byte	0x05
	.zero		1


	//   ....[1]....
        /*0128*/ 	.word	0x00000620
        /*012c*/ 	.word	0x000000ff
        /*0130*/ 	.word	0x000000a0
        /*0134*/ 	.short	0x0100
        /*0136*/ 	.byte	0x05
	.zero		1


	//   ....[2]....
        /*0138*/ 	.word	0x00000630
        /*013c*/ 	.word	0x000000ff
        /*0140*/ 	.word	0x00000008
        /*0144*/ 	.short	0x0100
        /*0146*/ 	.byte	0x05
	.zero		1


	//   ....[3]....
        /*0148*/ 	.word	0x00000640
        /*014c*/ 	.word	0x000000ff
        /*0150*/ 	.word	0x000000a8
        /*0154*/ 	.short	0x0100
        /*0156*/ 	.byte	0x05
	.zero		1


	//   ....[4]....
        /*0158*/ 	.word	0x00000650
        /*015c*/ 	.word	0x000000ff
        /*0160*/ 	.word	0x00000010
        /*0164*/ 	.short	0x0100
        /*0166*/ 	.byte	0x05
	.zero		1


	//   ....[5]....
        /*0168*/ 	.word	0x00000660
        /*016c*/ 	.word	0x000000ff
        /*0170*/ 	.word	0x000000b0
        /*0174*/ 	.short	0x0100
        /*0176*/ 	.byte	0x05
	.zero		1


	//   ....[6]....
        /*0178*/ 	.word	0x00000670
        /*017c*/ 	.word	0x000000ff
        /*0180*/ 	.word	0x00000018
        /*0184*/ 	.short	0x0100
        /*0186*/ 	.byte	0x05
	.zero		1


	//   ....[7]....
        /*0188*/ 	.word	0x00000680
        /*018c*/ 	.word	0x000000ff
        /*0190*/ 	.word	0x000000b8
        /*0194*/ 	.short	0x0100
        /*0196*/ 	.byte	0x05
	.zero		1


	//   ....[8]....
        /*0198*/ 	.word	0x00000690
        /*019c*/ 	.word	0x000000ff
        /*01a0*/ 	.word	0x00000020
        /*01a4*/ 	.short	0x0100
        /*01a6*/ 	.byte	0x05
	.zero		1


	//   ....[9]....
        /*01a8*/ 	.word	0x000006a0
        /*01ac*/ 	.word	0x000000ff
        /*01b0*/ 	.word	0x000000c0
        /*01b4*/ 	.short	0x0100
        /*01b6*/ 	.byte	0x05
	.zero		1


	//   ....[10]....
        /*01b8*/ 	.word	0x000006b0
        /*01bc*/ 	.word	0x000000ff
        /*01c0*/ 	.word	0x00000028
        /*01c4*/ 	.short	0x0100
        /*01c6*/ 	.byte	0x05
	.zero		1


	//   ....[11]....
        /*01c8*/ 	.word	0x000006c0
        /*01cc*/ 	.word	0x000000ff
        /*01d0*/ 	.word	0x000000c8
        /*01d4*/ 	.short	0x0100
        /*01d6*/ 	.byte	0x05
	.zero		1


	//   ....[12]....
        /*01d8*/ 	.word	0x000006d0
        /*01dc*/ 	.word	0x000000ff
        /*01e0*/ 	.word	0x00000030
        /*01e4*/ 	.short	0x0100
        /*01e6*/ 	.byte	0x05
	.zero		1


	//   ....[13]....
        /*01e8*/ 	.word	0x000006e0
        /*01ec*/ 	.word	0x000000ff
        /*01f0*/ 	.word	0x000000d0
        /*01f4*/ 	.short	0x0100
        /*01f6*/ 	.byte	0x05
	.zero		1


	//   ....[14]....
        /*01f8*/ 	.word	0x000006f0
        /*01fc*/ 	.word	0x000000ff
        /*0200*/ 	.word	0x00000038
        /*0204*/ 	.short	0x0100
        /*0206*/ 	.byte	0x05
	.zero		1


	//   ....[15]....
        /*0208*/ 	.word	0x00000700
        /*020c*/ 	.word	0x000000ff
        /*0210*/ 	.word	0x000000d8
        /*0214*/ 	.short	0x0100
        /*0216*/ 	.byte	0x05
	.zero		1


	//   ....[16]....
        /*0218*/ 	.word	0x00000710
        /*021c*/ 	.word	0x000000ff
        /*0220*/ 	.word	0x00000040
        /*0224*/ 	.short	0x0100
        /*0226*/ 	.byte	0x05
	.zero		1


	//   ....[17]....
        /*0228*/ 	.word	0x00000720
        /*022c*/ 	.word	0x000000ff
        /*0230*/ 	.word	0x000000e0
        /*0234*/ 	.short	0x0100
        /*0236*/ 	.byte	0x05
	.zero		1


	//   ....[18]....
        /*0238*/ 	.word	0x00000730
        /*023c*/ 	.word	0x000000ff
        /*0240*/ 	.word	0x00000048
        /*0244*/ 	.short	0x0100
        /*0246*/ 	.byte	0x05
	.zero		1


	//   ....[19]....
        /*0248*/ 	.word	0x00000740
        /*024c*/ 	.word	0x000000ff
        /*0250*/ 	.word	0x000000e8
        /*0254*/ 	.short	0x0100
        /*0256*/ 	.byte	0x05
	.zero		1


	//   ....[20]....
        /*0258*/ 	.word	0x00000750
        /*025c*/ 	.word	0x000000ff
        /*0260*/ 	.word	0x00000050
        /*0264*/ 	.short	0x0100
        /*0266*/ 	.byte	0x05
	.zero		1


	//   ....[21]....
        /*0268*/ 	.word	0x00000760
        /*026c*/ 	.word	0x000000ff
        /*0270*/ 	.word	0x000000f0
        /*0274*/ 	.short	0x0100
        /*0276*/ 	.byte	0x05
	.zero		1


	//   ....[22]....
        /*0278*/ 	.word	0x00000770
        /*027c*/ 	.word	0x000000ff
        /*0280*/ 	.word	0x00000058
        /*0284*/ 	.short	0x0100
        /*0286*/ 	.byte	0x05
	.zero		1


	//   ....[23]....
        /*0288*/ 	.word	0x00000780
        /*028c*/ 	.word	0x000000ff
        /*0290*/ 	.word	0x000000f8
        /*0294*/ 	.short	0x0100
        /*0296*/ 	.byte	0x05
	.zero		1


	//   ....[24]....
        /*0298*/ 	.word	0x00000790
        /*029c*/ 	.word	0x000000ff
        /*02a0*/ 	.word	0x00000060
        /*02a4*/ 	.short	0x0100
        /*02a6*/ 	.byte	0x05
	.zero		1


	//   ....[25]....
        /*02a8*/ 	.word	0x000007a0
        /*02ac*/ 	.word	0x000000ff
        /*02b0*/ 	.word	0x00000100
        /*02b4*/ 	.short	0x0100
        /*02b6*/ 	.byte	0x05
	.zero		1


	//   ....[26]....
        /*02b8*/ 	.word	0x000007b0
        /*02bc*/ 	.word	0x000000ff
        /*02c0*/ 	.word	0x00000068
        /*02c4*/ 	.short	0x0100
        /*02c6*/ 	.byte	0x05
	.zero		1


	//   ....[27]....
        /*02c8*/ 	.word	0x000007c0
        /*02cc*/ 	.word	0x000000ff
        /*02d0*/ 	.word	0x00000108
        /*02d4*/ 	.short	0x0100
        /*02d6*/ 	.byte	0x05
	.zero		1


	//   ....[28]....
        /*02d8*/ 	.word	0x000007d0
        /*02dc*/ 	.word	0x000000ff
        /*02e0*/ 	.word	0x00000070
        /*02e4*/ 	.short	0x0100
        /*02e6*/ 	.byte	0x05
	.zero		1


	//   ....[29]....
        /*02e8*/ 	.word	0x000007e0
        /*02ec*/ 	.word	0x000000ff
        /*02f0*/ 	.word	0x00000110
        /*02f4*/ 	.short	0x0100
        /*02f6*/ 	.byte	0x05
	.zero		1


	//   ....[30]....
        /*02f8*/ 	.word	0x000007f0
        /*02fc*/ 	.word	0x000000ff
        /*0300*/ 	.word	0x00000078
        /*0304*/ 	.short	0x0100
        /*0306*/ 	.byte	0x05
	.zero		1


	//   ....[31]....
        /*0308*/ 	.word	0x00000800
        /*030c*/ 	.word	0x000000ff
        /*0310*/ 	.word	0x00000118
        /*0314*/ 	.short	0x0100
        /*0316*/ 	.byte	0x05
	.zero		1


	//   ....[32]....
        /*0318*/ 	.word	0x00000810
        /*031c*/ 	.word	0x000000ff
        /*0320*/ 	.word	0x00000080
        /*0324*/ 	.short	0x0100
        /*0326*/ 	.byte	0x05
	.zero		1


	//   ....[33]....
        /*0328*/ 	.word	0x00000820
        /*032c*/ 	.word	0x000000ff
        /*0330*/ 	.word	0x00000120
        /*0334*/ 	.short	0x0100
        /*0336*/ 	.byte	0x05
	.zero		1


	//   ....[34]....
        /*0338*/ 	.word	0x00000830
        /*033c*/ 	.word	0x000000ff
        /*0340*/ 	.word	0x00000088
        /*0344*/ 	.short	0x0100
        /*0346*/ 	.byte	0x05
	.zero		1


	//   ....[35]....
        /*0348*/ 	.word	0x00000840
        /*034c*/ 	.word	0x000000ff
        /*0350*/ 	.word	0x00000128
        /*0354*/ 	.short	0x0100
        /*0356*/ 	.byte	0x05
	.zero		1


	//   ....[36]....
        /*0358*/ 	.word	0x00000850
        /*035c*/ 	.word	0x000000ff
        /*0360*/ 	.word	0x00000090
        /*0364*/ 	.short	0x0100
        /*0366*/ 	.byte	0x05
	.zero		1


	//   ....[37]....
        /*0368*/ 	.word	0x00000860
        /*036c*/ 	.word	0x000000ff
        /*0370*/ 	.word	0x00000130
        /*0374*/ 	.short	0x0100
        /*0376*/ 	.byte	0x05
	.zero		1


	//   ....[38]....
        /*0378*/ 	.word	0x00000870
        /*037c*/ 	.word	0x000000ff
        /*0380*/ 	.word	0x00000098
        /*0384*/ 	.short	0x0100
        /*0386*/ 	.byte	0x05
	.zero		1


	//   ....[39]....
        /*0388*/ 	.word	0x00000880
        /*038c*/ 	.word	0x000000ff
        /*0390*/ 	.word	0x00000138
        /*0394*/ 	.short	0x0100
        /*0396*/ 	.byte	0x05
	.zero		1


	//   ....[40]....
        /*0398*/ 	.word	0x000009b0
        /*039c*/ 	.word	0x000000ff
        /*03a0*/ 	.word	0x00000140
        /*03a4*/ 	.short	0x0100
        /*03a6*/ 	.byte	0x07
	.zero		1


	//   ....[41]....
        /*03a8*/ 	.word	0x000009c0
        /*03ac*/ 	.word	0x000000ff
        /*03b0*/ 	.word	0x00000158
        /*03b4*/ 	.short	0x0100
        /*03b6*/ 	.byte	0x07
	.zero		1


	//   ....[42]....
        /*03b8*/ 	.word	0x000009d0
        /*03bc*/ 	.word	0x000000ff
        /*03c0*/ 	.word	0x00000148
        /*03c4*/ 	.short	0x0100
        /*03c6*/ 	.byte	0x07
	.zero		1


	//   ....[43]....
        /*03c8*/ 	.word	0x000009e0
        /*03cc*/ 	.word	0x000000ff
        /*03d0*/ 	.word	0x00000160
        /*03d4*/ 	.short	0x0100
        /*03d6*/ 	.byte	0x07
	.zero		1


	//   ....[44]....
        /*03d8*/ 	.word	0x000009f0
        /*03dc*/ 	.word	0x000000ff
        /*03e0*/ 	.word	0x00000150
        /*03e4*/ 	.short	0x0100
        /*03e6*/ 	.byte	0x07
	.zero		1


	//   ....[45]....
        /*03e8*/ 	.word	0x00000a00
        /*03ec*/ 	.word	0x000000ff
        /*03f0*/ 	.word	0x00000168
        /*03f4*/ 	.short	0x0100
        /*03f6*/ 	.byte	0x07
	.zero		1


	//   ....[46]....
        /*03f8*/ 	.word	0x00000ae0
        /*03fc*/ 	.word	0x000000ff
        /*0400*/ 	.word	0x00000170
        /*0404*/ 	.short	0x0100
        /*0406*/ 	.byte	0x05
	.zero		1


	//   ....[47]....
        /*0408*/ 	.word	0x00000af0
        /*040c*/ 	.word	0x000000ff
        /*0410*/ 	.word	0x00000178
        /*0414*/ 	.short	0x0100
        /*0416*/ 	.byte	0x05
	.zero		1


	//   ....[48]....
        /*0418*/ 	.word	0x00000c20
        /*041c*/ 	.word	0x000000ff
        /*0420*/ 	.word	0x00000180
        /*0424*/ 	.short	0x0100
        /*0426*/ 	.byte	0x05
	.zero		1


	//   ....[49]....
        /*0428*/ 	.word	0x00000c30
        /*042c*/ 	.word	0x000000ff
        /*0430*/ 	.word	0x00000190
        /*0434*/ 	.short	0x0100
        /*0436*/ 	.byte	0x05
	.zero		1


	//   ....[50]....
        /*0438*/ 	.word	0x00000c40
        /*043c*/ 	.word	0x000000ff
        /*0440*/ 	.word	0x00000188
        /*0444*/ 	.short	0x0100
        /*0446*/ 	.byte	0x05
	.zero		1


	//   ....[51]....
        /*0448*/ 	.word	0x00000c50
        /*044c*/ 	.word	0x000000ff
        /*0450*/ 	.word	0x00000198
        /*0454*/ 	.short	0x0100
        /*0456*/ 	.byte	0x05
	.zero		1


	//   ....[52]....
        /*0458*/ 	.word	0x00000d70
        /*045c*/ 	.word	0x000000ff
        /*0460*/ 	.word	0x000001a0
        /*0464*/ 	.short	0x0100
        /*0466*/ 	.byte	0x07
	.zero		1


	//   ....[53]....
        /*0468*/ 	.word	0x00000d80
        /*046c*/ 	.word	0x000000ff
        /*0470*/ 	.word	0x000001c0
        /*0474*/ 	.short	0x0100
        /*0476*/ 	.byte	0x07
	.zero		1


	//   ....[54]....
        /*0478*/ 	.word	0x00000d90
        /*047c*/ 	.word	0x000000ff
        /*0480*/ 	.word	0x000001a8
        /*0484*/ 	.short	0x0100
        /*0486*/ 	.byte	0x07
	.zero		1


	//   ....[55]....
        /*0488*/ 	.word	0x00000da0
        /*048c*/ 	.word	0x000000ff
        /*0490*/ 	.word	0x000001c8
        /*0494*/ 	.short	0x0100
        /*0496*/ 	.byte	0x07
	.zero		1


	//   ....[56]....
        /*0498*/ 	.word	0x00000db0
        /*049c*/ 	.word	0x000000ff
        /*04a0*/ 	.word	0x000001b0
        /*04a4*/ 	.short	0x0100
        /*04a6*/ 	.byte	0x07
	.zero		1


	//   ....[57]....
        /*04a8*/ 	.word	0x00000dc0
        /*04ac*/ 	.word	0x000000ff
        /*04b0*/ 	.word	0x000001d0
        /*04b4*/ 	.short	0x0100
        /*04b6*/ 	.byte	0x07
	.zero		1


	//   ....[58]....
        /*04b8*/ 	.word	0x00000dd0
        /*04bc*/ 	.word	0x000000ff
        /*04c0*/ 	.word	0x000001b8
        /*04c4*/ 	.short	0x0100
        /*04c6*/ 	.byte	0x07
	.zero		1


	//   ....[59]....
        /*04c8*/ 	.word	0x00000de0
        /*04cc*/ 	.word	0x000000ff
        /*04d0*/ 	.word	0x000001d8
        /*04d4*/ 	.short	0x0100
        /*04d6*/ 	.byte	0x07
	.zero		1


	//   ....[60]....
        /*04d8*/ 	.word	0x00000ed0
        /*04dc*/ 	.word	0x000000ff
        /*04e0*/ 	.word	0x000001e0
        /*04e4*/ 	.short	0x0100
        /*04e6*/ 	.byte	0x05
	.zero		1


	//   ....[61]....
        /*04e8*/ 	.word	0x00000ee0
        /*04ec*/ 	.word	0x000000ff
        /*04f0*/ 	.word	0x000001f0
        /*04f4*/ 	.short	0x0100
        /*04f6*/ 	.byte	0x05
	.zero		1


	//   ....[62]....
        /*04f8*/ 	.word	0x00000ef0
        /*04fc*/ 	.word	0x000000ff
        /*0500*/ 	.word	0x000001e8
        /*0504*/ 	.short	0x0100
        /*0506*/ 	.byte	0x05
	.zero		1


	//   ....[63]....
        /*0508*/ 	.word	0x00000f00
        /*050c*/ 	.word	0x000000ff
        /*0510*/ 	.word	0x000001f8
        /*0514*/ 	.short	0x0100
        /*0516*/ 	.byte	0x05
	.zero		1


	//   ....[64]....
        /*0518*/ 	.word	0x00000ff0
        /*051c*/ 	.word	0x000000ff
        /*0520*/ 	.word	0x00000200
        /*0524*/ 	.short	0x0100
        /*0526*/ 	.byte	0x04
	.zero		1


	//   ....[65]....
        /*0528*/ 	.word	0x000019f0
        /*052c*/ 	.word	0x00000002
        /*0530*/ 	.word	0x000001f0
        /*0534*/ 	.short	0x010a
        /*0536*/ 	.byte	0xff
	.zero		1


	//   ....[66]....
        /*0538*/ 	.word	0x00001a20
        /*053c*/ 	.word	0x00000002
        /*0540*/ 	.word	0x000001e0
        /*0544*/ 	.short	0x0101
        /*0546*/ 	.byte	0xff
	.zero		1


	//   ....[67]....
        /*0548*/ 	.word	0x00001b00
        /*054c*/ 	.word	0x000000ff
        /*0550*/ 	.word	0x000000a0
        /*0554*/ 	.short	0x010a
        /*0556*/ 	.byte	0x05
	.zero		1


	//   ....[68]....
        /*0558*/ 	.word	0x00001bf0
        /*055c*/ 	.word	0x000000ff
        /*0560*/ 	.word	0x000000a0
        /*0564*/ 	.short	0x010a
        /*0566*/ 	.byte	0x21
	.zero		1


	//   ....[69]....
        /*0568*/ 	.word	0x00001da0
        /*056c*/ 	.word	0x000000ff
        /*0570*/ 	.word	0x000000a0
        /*0574*/ 	.short	0x010a
        /*0576*/ 	.byte	0x08
	.zero		1


	//   ....[70]....
        /*0578*/ 	.word	0x00001ea0
        /*057c*/ 	.word	0x000000ff
        /*0580*/ 	.word	0x00000178
        /*0584*/ 	.short	0x0101
        /*0586*/ 	.byte	0x04
	.zero		1


	//   ....[71]....
        /*0588*/ 	.word	0x00001ec0
        /*058c*/ 	.word	0x000000ff
        /*0590*/ 	.word	0x000000a0
        /*0594*/ 	.short	0x010a
        /*0596*/ 	.byte	0x05
	.zero		1


	//   ....[72]....
        /*0598*/ 	.word	0x00001f40
        /*059c*/ 	.word	0x000000ff
        /*05a0*/ 	.word	0x000000a0
        /*05a4*/ 	.short	0x010a
        /*05a6*/ 	.byte	0x11
	.zero		1


	//   ....[73]....
        /*05a8*/ 	.word	0x000020d0
        /*05ac*/ 	.word	0x000000ff
        /*05b0*/ 	.word	0x000000a0
        /*05b4*/ 	.short	0x010a
        /*05b6*/ 	.byte	0x08
	.zero		1


	//   ....[74]....
        /*05b8*/ 	.word	0x00002220
        /*05bc*/ 	.word	0x00000002
        /*05c0*/ 	.word	0x00000180
        /*05c4*/ 	.short	0x010a
        /*05c6*/ 	.byte	0xff
	.zero		1


	//   ....[75]....
        /*05c8*/ 	.word	0x000022e0
        /*05cc*/ 	.word	0x00000002
        /*05d0*/ 	.word	0x00000000
        /*05d4*/ 	.short	0x0101
        /*05d6*/ 	.byte	0xff
	.zero		1


	//   ....[76]....
        /*05d8*/ 	.word	0x00002840
        /*05dc*/ 	.word	0x000000ff
        /*05e0*/ 	.word	0x00000000
        /*05e4*/ 	.short	0x010a
        /*05e6*/ 	.byte	0x05
	.zero		1


	//   ....[77]....
        /*05e8*/ 	.word	0x000028d0
        /*05ec*/ 	.word	0x000000ff
        /*05f0*/ 	.word	0x00000000
        /*05f4*/ 	.short	0x010a
        /*05f6*/ 	.byte	0x05
	.zero		1


	//   ....[78]....
        /*05f8*/ 	.word	0x00002960
        /*05fc*/ 	.word	0x000000ff
        /*0600*/ 	.word	0x00000000
        /*0604*/ 	.short	0x010a
        /*0606*/ 	.byte	0x05
	.zero		1


	//   ....[79]....
        /*0608*/ 	.word	0x000029f0
        /*060c*/ 	.word	0x000000ff
        /*0610*/ 	.word	0x00000000
        /*0614*/ 	.short	0x010a
        /*0616*/ 	.byte	0x05
	.zero		1


	//   ....[80]....
        /*0618*/ 	.word	0x00002a80
        /*061c*/ 	.word	0x000000ff
        /*0620*/ 	.word	0x00000000
        /*0624*/ 	.short	0x010a
        /*0626*/ 	.byte	0x05
	.zero		1


	//   ....[81]....
        /*0628*/ 	.word	0x00002b10
        /*062c*/ 	.word	0x000000ff
        /*0630*/ 	.word	0x00000000
        /*0634*/ 	.short	0x010a
        /*0636*/ 	.byte	0x05
	.zero		1


	//   ....[82]....
        /*0638*/ 	.word	0x00002ba0
        /*063c*/ 	.word	0x000000ff
        /*0640*/ 	.word	0x00000000
        /*0644*/ 	.short	0x010a
        /*0646*/ 	.byte	0x05
	.zero		1


	//   ....[83]....
        /*0648*/ 	.word	0x00002c30
        /*064c*/ 	.word	0x000000ff
        /*0650*/ 	.word	0x00000000
        /*0654*/ 	.short	0x010a
        /*0656*/ 	.byte	0x05
	.zero		1


	//   ....[84]....
        /*0658*/ 	.word	0x00002cc0
        /*065c*/ 	.word	0x000000ff
        /*0660*/ 	.word	0x00000000
        /*0664*/ 	.short	0x010a
        /*0666*/ 	.byte	0x05
	.zero		1


	//   ....[85]....
        /*0668*/ 	.word	0x00002d50
        /*066c*/ 	.word	0x000000ff
        /*0670*/ 	.word	0x00000000
        /*0674*/ 	.short	0x010a
        /*0676*/ 	.byte	0x05
	.zero		1


	//   ....[86]....
        /*0678*/ 	.word	0x00002de0
        /*067c*/ 	.word	0x000000ff
        /*0680*/ 	.word	0x00000000
        /*0684*/ 	.short	0x010a
        /*0686*/ 	.byte	0x05
	.zero		1


	//   ....[87]....
        /*0688*/ 	.word	0x00002e70
        /*068c*/ 	.word	0x000000ff
        /*0690*/ 	.word	0x00000000
        /*0694*/ 	.short	0x010a
        /*0696*/ 	.byte	0x05
	.zero		1


	//   ....[88]....
        /*0698*/ 	.word	0x00002f00
        /*069c*/ 	.word	0x000000ff
        /*06a0*/ 	.word	0x00000000
        /*06a4*/ 	.short	0x010a
        /*06a6*/ 	.byte	0x05
	.zero		1


	//   ....[89]....
        /*06a8*/ 	.word	0x00002f90
        /*06ac*/ 	.word	0x000000ff
        /*06b0*/ 	.word	0x00000000
        /*06b4*/ 	.short	0x010a
        /*06b6*/ 	.byte	0x05
	.zero		1


	//   ....[90]....
        /*06b8*/ 	.word	0x00003020
        /*06bc*/ 	.word	0x000000ff
        /*06c0*/ 	.word	0x00000000
        /*06c4*/ 	.short	0x010a
        /*06c6*/ 	.byte	0x05
	.zero		1


	//   ....[91]....
        /*06c8*/ 	.word	0x000030b0
        /*06cc*/ 	.word	0x000000ff
        /*06d0*/ 	.word	0x00000000
        /*06d4*/ 	.short	0x010a
        /*06d6*/ 	.byte	0x05
	.zero		1


	//   ....[92]....
        /*06d8*/ 	.word	0x00003140
        /*06dc*/ 	.word	0x000000ff
        /*06e0*/ 	.word	0x00000000
        /*06e4*/ 	.short	0x010a
        /*06e6*/ 	.byte	0x05
	.zero		1


	//   ....[93]....
        /*06e8*/ 	.word	0x000031d0
        /*06ec*/ 	.word	0x000000ff
        /*06f0*/ 	.word	0x00000000
        /*06f4*/ 	.short	0x010a
        /*06f6*/ 	.byte	0x05
	.zero		1


	//   ....[94]....
        /*06f8*/ 	.word	0x00003260
        /*06fc*/ 	.word	0x000000ff
        /*0700*/ 	.word	0x00000000
        /*0704*/ 	.short	0x010a
        /*0706*/ 	.byte	0x05
	.zero		1


	//   ....[95]....
        /*0708*/ 	.word	0x00003300
        /*070c*/ 	.word	0x00000000
        /*0710*/ 	.word	0x00000000
        /*0714*/ 	.short	0x010a
        /*0716*/ 	.byte	0xff
	.zero		1


	//   ....[96]....
        /*0718*/ 	.word	0x00003430
        /*071c*/ 	.word	0x00000000
        /*0720*/ 	.word	0x000001e0
        /*0724*/ 	.short	0x010a
        /*0726*/ 	.byte	0xff
	.zero		1


	//   ....[97]....
        /*0728*/ 	.word	0x000034a0
        /*072c*/ 	.word	0x00000000
        /*0730*/ 	.word	0x00000000
        /*0734*/ 	.short	0x0101
        /*0736*/ 	.byte	0xff
	.zero		1


	//   ....[98]....
        /*0738*/ 	.word	0x000034c0
        /*073c*/ 	.word	0x000000ff
        /*0740*/ 	.word	0x00000190
        /*0744*/ 	.short	0x010a
        /*0746*/ 	.byte	0x05
	.zero		1


	//   ....[99]....
        /*0748*/ 	.word	0x000035e0
        /*074c*/ 	.word	0x00000000
        /*0750*/ 	.word	0x00000180
        /*0754*/ 	.short	0x010a
        /*0756*/ 	.byte	0xff
	.zero		1


	//   ....[100]....
        /*0758*/ 	.word	0x000036e0
        /*075c*/ 	.word	0x00000000
        /*0760*/ 	.word	0x00000000
        /*0764*/ 	.short	0x0101
        /*0766*/ 	.byte	0xff
	.zero		1


	//   ....[101]....
        /*0768*/ 	.word	0x00003770
        /*076c*/ 	.word	0x000000ff
        /*0770*/ 	.word	0x00000190
        /*0774*/ 	.short	0x0106
        /*0776*/ 	.byte	0x05
	.zero		1


	//   ....[102]....
        /*0778*/ 	.word	0x00003790
        /*077c*/ 	.word	0x000000ff
        /*0780*/ 	.word	0x00000190
        /*0784*/ 	.short	0x010a
        /*0786*/ 	.byte	0x05
	.zero		1


	//   ....[103]....
        /*0788*/ 	.word	0x00003820
        /*078c*/ 	.word	0x000000ff
        /*0790*/ 	.word	0x00000190
        /*0794*/ 	.short	0x0106
        /*0796*/ 	.byte	0x04
	.zero		1


	//   ....[104]....
        /*0798*/ 	.word	0x00003860
        /*079c*/ 	.word	0x00000000
        /*07a0*/ 	.word	0x00000190
        /*07a4*/ 	.short	0x010a
        /*07a6*/ 	.byte	0xff
	.zero		1


	//   ....[105]....
        /*07a8*/ 	.word	0x00003aa0
        /*07ac*/ 	.word	0x000000ff
        /*07b0*/ 	.word	0x00000008
        /*07b4*/ 	.short	0x010a
        /*07b6*/ 	.byte	0x04
	.zero		1


	//   ....[106]....
        /*07b8*/ 	.word	0x00003ac0
        /*07bc*/ 	.word	0x000000ff
        /*07c0*/ 	.word	0x00000008
        /*07c4*/ 	.short	0x010a
        /*07c6*/ 	.byte	0x04
	.zero		1


	//   ....[107]....
        /*07c8*/ 	.word	0x00003c50
        /*07cc*/ 	.word	0x000000ff
        /*07d0*/ 	.word	0x00000008
        /*07d4*/ 	.short	0x010a
        /*07d6*/ 	.byte	0x04
	.zero		1


	//   ....[108]....
        /*07d8*/ 	.word	0x00003c70
        /*07dc*/ 	.word	0x000000ff
        /*07e0*/ 	.word	0x00000008
        /*07e4*/ 	.short	0x010a
        /*07e6*/ 	.byte	0x04
	.zero		1


	//   ....[109]....
        /*07e8*/ 	.word	0x00003d30
        /*07ec*/ 	.word	0x000000ff
        /*07f0*/ 	.word	0x00000000
        /*07f4*/ 	.short	0x0101
        /*07f6*/ 	.byte	0x05
	.zero		1


	//   ....[110]....
        /*07f8*/ 	.word	0x00004030
        /*07fc*/ 	.word	0x00000000
        /*0800*/ 	.word	0x00000180
        /*0804*/ 	.short	0x010a
        /*0806*/ 	.byte	0xff
	.zero		1


	//   ....[111]....
        /*0808*/ 	.word	0x000040f0
        /*080c*/ 	.word	0x00000000
        /*0810*/ 	.word	0x00000000
        /*0814*/ 	.short	0x0101
        /*0816*/ 	.byte	0xff
	.zero		1


	//   ....[112]....
        /*0818*/ 	.word	0x000041b0
        /*081c*/ 	.word	0x000000ff
        /*0820*/ 	.word	0x00000000
        /*0824*/ 	.short	0x010a
        /*0826*/ 	.byte	0x05
	.zero		1


	//   ....[113]....
        /*0828*/ 	.word	0x000041c0
        /*082c*/ 	.word	0x000000ff
        /*0830*/ 	.word	0x000001c0
        /*0834*/ 	.short	0x010a
        /*0836*/ 	.byte	0x13
	.zero		1


	//   ....[114]....
        /*0838*/ 	.word	0x00004270
        /*083c*/ 	.word	0x000000ff
        /*0840*/ 	.word	0x00000000
        /*0844*/ 	.short	0x010a
        /*0846*/ 	.byte	0x07
	.zero		1


	//   ....[115]....
        /*0848*/ 	.word	0x000043b0
        /*084c*/ 	.word	0x000000ff
        /*0850*/ 	.word	0x00000000
        /*0854*/ 	.short	0x010a
        /*0856*/ 	.byte	0x1a
	.zero		1


	//   ....[116]....
        /*0858*/ 	.word	0x00004600
        /*085c*/ 	.word	0x000000ff
        /*0860*/ 	.word	0x00000000
        /*0864*/ 	.short	0x010a
        /*0866*/ 	.byte	0x06
	.zero		1


	//   ....[117]....
        /*0868*/ 	.word	0x00004690
        /*086c*/ 	.word	0x000000ff
        /*0870*/ 	.word	0x00000000
        /*0874*/ 	.short	0x010a
        /*0876*/ 	.byte	0x06
	.zero		1


	//   ....[118]....
        /*0878*/ 	.word	0x00004720
        /*087c*/ 	.word	0x000000ff
        /*0880*/ 	.word	0x00000000
        /*0884*/ 	.short	0x010a
        /*0886*/ 	.byte	0x06
	.zero		1


	//   ....[119]....
        /*0888*/ 	.word	0x000047c0
        /*088c*/ 	.word	0x00000000
        /*0890*/ 	.word	0x00000000
        /*0894*/ 	.short	0x010a
        /*0896*/ 	.byte	0xff
	.zero		1


	//   ....[120]....
        /*0898*/ 	.word	0x00004800
        /*089c*/ 	.word	0x00000000
        /*08a0*/ 	.word	0x00000000
        /*08a4*/ 	.short	0x010a
        /*08a6*/ 	.byte	0xff
	.zero		1


	//   ....[121]....
        /*08a8*/ 	.word	0x00004870
        /*08ac*/ 	.word	0x000000ff
        /*08b0*/ 	.word	0x00000000
        /*08b4*/ 	.short	0x0101
        /*08b6*/ 	.byte	0x05
	.zero		1


	//   ....[122]....
        /*08b8*/ 	.word	0x000048b0
        /*08bc*/ 	.word	0x000000ff
        /*08c0*/ 	.word	0x00000200
        /*08c4*/ 	.short	0x010a
        /*08c6*/ 	.byte	0x0b
	.zero		1


	//   ....[123]....
        /*08c8*/ 	.word	0x00004910
        /*08cc*/ 	.word	0x000000ff
        /*08d0*/ 	.word	0x00000000
        /*08d4*/ 	.short	0x0101
        /*08d6*/ 	.byte	0x05
	.zero		1


	//   ....[124]....
        /*08d8*/ 	.word	0x00004d40
        /*08dc*/ 	.word	0x00000000
        /*08e0*/ 	.word	0x00000180
        /*08e4*/ 	.short	0x010a
        /*08e6*/ 	.byte	0xff
	.zero		1


	//   ....[125]....
        /*08e8*/ 	.word	0x00004e00
        /*08ec*/ 	.word	0x00000000
        /*08f0*/ 	.word	0x00000000
        /*08f4*/ 	.short	0x0101
        /*08f6*/ 	.byte	0xff
	.zero		1


	//   ....[126]....
        /*08f8*/ 	.word	0x00005120
        /*08fc*/ 	.word	0x000000ff
        /*0900*/ 	.word	0x00000178
        /*0904*/ 	.short	0x010a
        /*0906*/ 	.byte	0x07
	.zero		1


	//   ....[127]....
        /*0908*/ 	.word	0x00005310
        /*090c*/ 	.word	0x000000ff
        /*0910*/ 	.word	0x00000158
        /*0914*/ 	.short	0x010a
        /*0916*/ 	.byte	0x07
	.zero		1


	//   ....[128]....
        /*0918*/ 	.word	0x000054f0
        /*091c*/ 	.word	0x000000ff
        /*0920*/ 	.word	0x00000140
        /*0924*/ 	.short	0x010b
        /*0926*/ 	.byte	0x07
	.zero		1


	//   ....[129]....
        /*0928*/ 	.word	0x00005500
        /*092c*/ 	.word	0x000000ff
        /*0930*/ 	.word	0x00000000
        /*0934*/ 	.short	0x0101
        /*0936*/ 	.byte	0x0e
	.zero		1


	//   ....[130]....
        /*0938*/ 	.word	0x00005510
        /*093c*/ 	.word	0x000000ff
        /*0940*/ 	.word	0x00000160
        /*0944*/ 	.short	0x010a
        /*0946*/ 	.byte	0x07
	.zero		1


	//   ....[131]....
        /*0948*/ 	.word	0x00005700
        /*094c*/ 	.word	0x000000ff
        /*0950*/ 	.word	0x00000148
        /*0954*/ 	.short	0x010b
        /*0956*/ 	.byte	0x07
	.zero		1


	//   ....[132]....
        /*0958*/ 	.word	0x00005770
        /*095c*/ 	.word	0x000000ff
        /*0960*/ 	.word	0x00000000
        /*0964*/ 	.short	0x0101
        /*0966*/ 	.byte	0x0e
	.zero		1


	//   ....[133]....
        /*0968*/ 	.word	0x00005780
        /*096c*/ 	.word	0x000000ff
        /*0970*/ 	.word	0x00000168
        /*0974*/ 	.short	0x010a
        /*0976*/ 	.byte	0x07
	.zero		1


	//   ....[134]....
        /*0978*/ 	.word	0x00005a20
        /*097c*/ 	.word	0x000000ff
        /*0980*/ 	.word	0x00000150
        /*0984*/ 	.short	0x010b
        /*0986*/ 	.byte	0x07
	.zero		1


	//   ....[135]....
        /*0988*/ 	.word	0x00005a40
        /*098c*/ 	.word	0x000000ff
        /*0990*/ 	.word	0x00000000
        /*0994*/ 	.short	0x0101
        /*0996*/ 	.byte	0x0d
	.zero		1


	//   ....[136]....
        /*0998*/ 	.word	0x00005a70
        /*099c*/ 	.word	0x000000ff
        /*09a0*/ 	.word	0x00000158
        /*09a4*/ 	.short	0x010a
        /*09a6*/ 	.byte	0x07
	.zero		1


	//   ....[137]....
        /*09a8*/ 	.word	0x00005a90
        /*09ac*/ 	.word	0x000000ff
        /*09b0*/ 	.word	0x00000160
        /*09b4*/ 	.short	0x010a
        /*09b6*/ 	.byte	0x07
	.zero		1


	//   ....[138]....
        /*09b8*/ 	.word	0x00005ad0
        /*09bc*/ 	.word	0x00000000
        /*09c0*/ 	.word	0x00000168
        /*09c4*/ 	.short	0x010a
        /*09c6*/ 	.byte	0xff
	.zero		1


	//   ....[139]....
        /*09c8*/ 	.word	0x00005e50
        /*09cc*/ 	.word	0x00000000
        /*09d0*/ 	.word	0x00000180
        /*09d4*/ 	.short	0x010a
        /*09d6*/ 	.byte	0xff
	.zero		1


	//   ....[140]....
        /*09d8*/ 	.word	0x00005f60
        /*09dc*/ 	.word	0x00000000
        /*09e0*/ 	.word	0x00000000
        /*09e4*/ 	.short	0x0101
        /*09e6*/ 	.byte	0xff
	.zero		1


	//   ....[141]....
        /*09e8*/ 	.word	0x000069b0
        /*09ec*/ 	.word	0x000000ff
        /*09f0*/ 	.word	0x00000140
        /*09f4*/ 	.short	0x010a
        /*09f6*/ 	.byte	0x30
	.zero		1


	//   ....[142]....
        /*09f8*/ 	.word	0x000069f0
        /*09fc*/ 	.word	0x00000070
        /*0a00*/ 	.word	0x000001a0
        /*0a04*/ 	.short	0x010a
        /*0a06*/ 	.byte	0xff
	.zero		1


	//   ....[143]....
        /*0a08*/ 	.word	0x00006ae0
        /*0a0c*/ 	.word	0x000000ff
        /*0a10*/ 	.word	0x00000140
        /*0a14*/ 	.short	0x010a
        /*0a16*/ 	.byte	0x30
	.zero		1


	//   ....[144]....
        /*0a18*/ 	.word	0x00006bd0
        /*0a1c*/ 	.word	0x00000070
        /*0a20*/ 	.word	0x000001a0
        /*0a24*/ 	.short	0x010a
        /*0a26*/ 	.byte	0xff
	.zero		1


	//   ....[145]....
        /*0a28*/ 	.word	0x000076f0
        /*0a2c*/ 	.word	0x00000000
        /*0a30*/ 	.word	0x00000000
        /*0a34*/ 	.short	0x0101
        /*0a36*/ 	.byte	0xff
	.zero		1


	//   ....[146]....
        /*0a38*/ 	.word	0x00007700
        /*0a3c*/ 	.word	0x00000002
        /*0a40*/ 	.word	0x00000140
        /*0a44*/ 	.short	0x010a
        /*0a46*/ 	.byte	0xff
	.zero		1


	//   ....[147]....
        /*0a48*/ 	.word	0x000077e0
        /*0a4c*/ 	.word	0x00000002
        /*0a50*/ 	.word	0x00000140
        /*0a54*/ 	.short	0x010a
        /*0a56*/ 	.byte	0xff
	.zero		1


	//   ....[148]....
        /*0a58*/ 	.word	0x000083b0
        /*0a5c*/ 	.word	0x00000000
        /*0a60*/ 	.word	0x00000000
        /*0a64*/ 	.short	0x0101
        /*0a66*/ 	.byte	0xff
	.zero		1


	//   ....[149]....
        /*0a68*/ 	.word	0x000083c0
        /*0a6c*/ 	.word	0x00000004
        /*0a70*/ 	.word	0x00000140
        /*0a74*/ 	.short	0x010a
        /*0a76*/ 	.byte	0xff
	.zero		1


	//   ....[150]....
        /*0a78*/ 	.word	0x000084a0
        /*0a7c*/ 	.word	0x00000004
        /*0a80*/ 	.word	0x00000140
        /*0a84*/ 	.short	0x010a
        /*0a86*/ 	.byte	0xff
	.zero		1


	//   ....[151]....
        /*0a88*/ 	.word	0x00008770
        /*0a8c*/ 	.word	0x00000070
        /*0a90*/ 	.word	0x00000000
        /*0a94*/ 	.short	0x0101
        /*0a96*/ 	.byte	0xff
	.zero		1


	//   ....[152]....
        /*0a98*/ 	.word	0x000090b0
        /*0a9c*/ 	.word	0x00000000
        /*0aa0*/ 	.word	0x00000000
        /*0aa4*/ 	.short	0x0101
        /*0aa6*/ 	.byte	0xff
	.zero		1


	//   ....[153]....
        /*0aa8*/ 	.word	0x00009320
        /*0aac*/ 	.word	0x000000ff
        /*0ab0*/ 	.word	0x00000000
        /*0ab4*/ 	.short	0x0101
        /*0ab6*/ 	.byte	0x04
	.zero		1


	//   ....[154]....
        /*0ab8*/ 	.word	0x00009340
        /*0abc*/ 	.word	0x00000002
        /*0ac0*/ 	.word	0x000001f0
        /*0ac4*/ 	.short	0x010a
        /*0ac6*/ 	.byte	0xff
	.zero		1


	//   ....[155]....
        /*0ac8*/ 	.word	0x000093a0
        /*0acc*/ 	.word	0x00000002
        /*0ad0*/ 	.word	0x000000a0
        /*0ad4*/ 	.short	0x010a
        /*0ad6*/ 	.byte	0xff
	.zero		1


	//   ....[156]....
        /*0ad8*/ 	.word	0x00009400
        /*0adc*/ 	.word	0x00000002
        /*0ae0*/ 	.word	0x000000a0
        /*0ae4*/ 	.short	0x010a
        /*0ae6*/ 	.byte	0xff
	.zero		1


	//   ....[157]....
        /*0ae8*/ 	.word	0x00009450
        /*0aec*/ 	.word	0x00000002
        /*0af0*/ 	.word	0x00000180
        /*0af4*/ 	.short	0x010a
        /*0af6*/ 	.byte	0xff
	.zero		1


	//   ....[158]....
        /*0af8*/ 	.word	0x000094b0
        /*0afc*/ 	.word	0x00000000
        /*0b00*/ 	.word	0x00000000
        /*0b04*/ 	.short	0x010a
        /*0b06*/ 	.byte	0xff
	.zero		1


	//   ....[159]....
        /*0b08*/ 	.word	0x00009510
        /*0b0c*/ 	.word	0x00000000
        /*0b10*/ 	.word	0x00000000
        /*0b14*/ 	.short	0x010a
        /*0b16*/ 	.byte	0xff
	.zero		1


	//   ....[160]....
        /*0b18*/ 	.word	0x00009570
        /*0b1c*/ 	.word	0x00000000
        /*0b20*/ 	.word	0x00000000
        /*0b24*/ 	.short	0x010a
        /*0b26*/ 	.byte	0xff
	.zero		1


	//   ....[161]....
        /*0b28*/ 	.word	0x000095d0
        /*0b2c*/ 	.word	0x00000000
        /*0b30*/ 	.word	0x00000000
        /*0b34*/ 	.short	0x010a
        /*0b36*/ 	.byte	0xff
	.zero		1


	//   ....[162]....
        /*0b38*/ 	.word	0x00009630
        /*0b3c*/ 	.word	0x00000000
        /*0b40*/ 	.word	0x00000000
        /*0b44*/ 	.short	0x010a
        /*0b46*/ 	.byte	0xff
	.zero		1


	//   ....[163]....
        /*0b48*/ 	.word	0x00009690
        /*0b4c*/ 	.word	0x00000000
        /*0b50*/ 	.word	0x00000000
        /*0b54*/ 	.short	0x010a
        /*0b56*/ 	.byte	0xff
	.zero		1


	//   ....[164]....
        /*0b58*/ 	.word	0x000096f0
        /*0b5c*/ 	.word	0x00000000
        /*0b60*/ 	.word	0x00000000
        /*0b64*/ 	.short	0x010a
        /*0b66*/ 	.byte	0xff
	.zero		1


	//   ....[165]....
        /*0b68*/ 	.word	0x00009750
        /*0b6c*/ 	.word	0x00000000
        /*0b70*/ 	.word	0x00000000
        /*0b74*/ 	.short	0x010a
        /*0b76*/ 	.byte	0xff
	.zero		1


	//   ....[166]....
        /*0b78*/ 	.word	0x000097b0
        /*0b7c*/ 	.word	0x00000000
        /*0b80*/ 	.word	0x00000000
        /*0b84*/ 	.short	0x010a
        /*0b86*/ 	.byte	0xff
	.zero		1


	//   ....[167]....
        /*0b88*/ 	.word	0x00009810
        /*0b8c*/ 	.word	0x00000000
        /*0b90*/ 	.word	0x00000000
        /*0b94*/ 	.short	0x010a
        /*0b96*/ 	.byte	0xff
	.zero		1


	//   ....[168]....
        /*0b98*/ 	.word	0x00009870
        /*0b9c*/ 	.word	0x00000000
        /*0ba0*/ 	.word	0x00000000
        /*0ba4*/ 	.short	0x010a
        /*0ba6*/ 	.byte	0xff
	.zero		1


	//   ....[169]....
        /*0ba8*/ 	.word	0x000098d0
        /*0bac*/ 	.word	0x00000000
        /*0bb0*/ 	.word	0x00000000
        /*0bb4*/ 	.short	0x010a
        /*0bb6*/ 	.byte	0xff
	.zero		1


	//   ....[170]....
        /*0bb8*/ 	.word	0x00009930
        /*0bbc*/ 	.word	0x00000000
        /*0bc0*/ 	.word	0x00000000
        /*0bc4*/ 	.short	0x010a
        /*0bc6*/ 	.byte	0xff
	.zero		1


	//   ....[171]....
        /*0bc8*/ 	.word	0x00009990
        /*0bcc*/ 	.word	0x00000000
        /*0bd0*/ 	.word	0x00000000
        /*0bd4*/ 	.short	0x010a
        /*0bd6*/ 	.byte	0xff
	.zero		1


	//   ....[172]....
        /*0bd8*/ 	.word	0x000099f0
        /*0bdc*/ 	.word	0x00000000
        /*0be0*/ 	.word	0x00000000
        /*0be4*/ 	.short	0x010a
        /*0be6*/ 	.byte	0xff
	.zero		1


	//   ....[173]....
        /*0be8*/ 	.word	0x00009a50
        /*0bec*/ 	.word	0x00000000
        /*0bf0*/ 	.word	0x00000000
        /*0bf4*/ 	.short	0x010a
        /*0bf6*/ 	.byte	0xff
	.zero		1


	//   ....[174]....
        /*0bf8*/ 	.word	0x00009ab0
        /*0bfc*/ 	.word	0x00000000
        /*0c00*/ 	.word	0x00000000
        /*0c04*/ 	.short	0x010a
        /*0c06*/ 	.byte	0xff
	.zero		1


	//   ....[175]....
        /*0c08*/ 	.word	0x00009b10
        /*0c0c*/ 	.word	0x00000000
        /*0c10*/ 	.word	0x00000000
        /*0c14*/ 	.short	0x010a
        /*0c16*/ 	.byte	0xff
	.zero		1


	//   ....[176]....
        /*0c18*/ 	.word	0x00009b70
        /*0c1c*/ 	.word	0x00000000
        /*0c20*/ 	.word	0x00000000
        /*0c24*/ 	.short	0x010a
        /*0c26*/ 	.byte	0xff
	.zero		1


	//   ....[177]....
        /*0c28*/ 	.word	0x00009bc0
        /*0c2c*/ 	.word	0x00000000
        /*0c30*/ 	.word	0x000001e0
        /*0c34*/ 	.short	0x010a
        /*0c36*/ 	.byte	0xff
	.zero		1


	//   ....[178]....
        /*0c38*/ 	.word	0x00009c20
        /*0c3c*/ 	.word	0x00000000
        /*0c40*/ 	.word	0x00000190
        /*0c44*/ 	.short	0x010a
        /*0c46*/ 	.byte	0xff
	.zero		1


	//   ....[179]....
        /*0c48*/ 	.word	0x00009c70
        /*0c4c*/ 	.word	0x00000000
        /*0c50*/ 	.word	0x00000180
        /*0c54*/ 	.short	0x010a
        /*0c56*/ 	.byte	0xff
	.zero		1


	//   ....[180]....
        /*0c58*/ 	.word	0x00009cd0
        /*0c5c*/ 	.word	0x00000000
        /*0c60*/ 	.word	0x00000190
        /*0c64*/ 	.short	0x010a
        /*0c66*/ 	.byte	0xff
	.zero		1


	//   ....[181]....
        /*0c68*/ 	.word	0x00009d30
        /*0c6c*/ 	.word	0x00000004
        /*0c70*/ 	.word	0x00000008
        /*0c74*/ 	.short	0x010a
        /*0c76*/ 	.byte	0xff
	.zero		1


	//   ....[182]....
        /*0c78*/ 	.word	0x00009e10
        /*0c7c*/ 	.word	0x00000002
        /*0c80*/ 	.word	0x00000008
        /*0c84*/ 	.short	0x010a
        /*0c86*/ 	.byte	0xff
	.zero		1


	//   ....[183]....
        /*0c88*/ 	.word	0x00009e60
        /*0c8c*/ 	.word	0x00000000
        /*0c90*/ 	.word	0x00000180
        /*0c94*/ 	.short	0x010a
        /*0c96*/ 	.byte	0xff
	.zero		1


	//   ....[184]....
        /*0c98*/ 	.word	0x00009ec0
        /*0c9c*/ 	.word	0x00000000
        /*0ca0*/ 	.word	0x000001c0
        /*0ca4*/ 	.short	0x010a
        /*0ca6*/ 	.byte	0xff
	.zero		1


	//   ....[185]....
        /*0ca8*/ 	.word	0x00009f20
        /*0cac*/ 	.word	0x00000000
        /*0cb0*/ 	.word	0x00000000
        /*0cb4*/ 	.short	0x010a
        /*0cb6*/ 	.byte	0xff
	.zero		1


	//   ....[186]....
        /*0cb8*/ 	.word	0x00009f80
        /*0cbc*/ 	.word	0x00000000
        /*0cc0*/ 	.word	0x00000000
        /*0cc4*/ 	.short	0x010a
        /*0cc6*/ 	.byte	0xff
	.zero		1


	//   ....[187]....
        /*0cc8*/ 	.word	0x00009fe0
        /*0ccc*/ 	.word	0x00000000
        /*0cd0*/ 	.word	0x00000000
        /*0cd4*/ 	.short	0x010a
        /*0cd6*/ 	.byte	0xff
	.zero		1


	//   ....[188]....
        /*0cd8*/ 	.word	0x0000a040
        /*0cdc*/ 	.word	0x00000000
        /*0ce0*/ 	.word	0x00000000
        /*0ce4*/ 	.short	0x010a
        /*0ce6*/ 	.byte	0xff
	.zero		1


	//   ....[189]....
        /*0ce8*/ 	.word	0x0000a0a0
        /*0cec*/ 	.word	0x00000000
        /*0cf0*/ 	.word	0x00000200
        /*0cf4*/ 	.short	0x010a
        /*0cf6*/ 	.byte	0xff
	.zero		1


	//   ....[190]....
        /*0cf8*/ 	.word	0x0000a0f0
        /*0cfc*/ 	.word	0x00000000
        /*0d00*/ 	.word	0x00000180
        /*0d04*/ 	.short	0x010a
        /*0d06*/ 	.byte	0xff
	.zero		1


	//   ....[191]....
        /*0d08*/ 	.word	0x0000a150
        /*0d0c*/ 	.word	0x00000000
        /*0d10*/ 	.word	0x00000178
        /*0d14*/ 	.short	0x010a
        /*0d16*/ 	.byte	0xff
	.zero		1


	//   ....[192]....
        /*0d18*/ 	.word	0x0000a1b0
        /*0d1c*/ 	.word	0x00000000
        /*0d20*/ 	.word	0x00000158
        /*0d24*/ 	.short	0x010a
        /*0d26*/ 	.byte	0xff
	.zero		1


	//   ....[193]....
        /*0d28*/ 	.word	0x0000a210
        /*0d2c*/ 	.word	0x00000000
        /*0d30*/ 	.word	0x00000160
        /*0d34*/ 	.short	0x010a
        /*0d36*/ 	.byte	0xff
	.zero		1


	//   ....[194]....
        /*0d38*/ 	.word	0x0000a270
        /*0d3c*/ 	.word	0x00000000
        /*0d40*/ 	.word	0x00000168
        /*0d44*/ 	.short	0x010a
        /*0d46*/ 	.byte	0xff
	.zero		1


	//   ....[195]....
        /*0d48*/ 	.word	0x0000a2d0
        /*0d4c*/ 	.word	0x00000000
        /*0d50*/ 	.word	0x00000158
        /*0d54*/ 	.short	0x010a
        /*0d56*/ 	.byte	0xff
	.zero		1


	//   ....[196]....
        /*0d58*/ 	.word	0x0000a330
        /*0d5c*/ 	.word	0x00000000
        /*0d60*/ 	.word	0x00000160
        /*0d64*/ 	.short	0x010a
        /*0d66*/ 	.byte	0xff
	.zero		1


	//   ....[197]....
        /*0d68*/ 	.word	0x0000a380
        /*0d6c*/ 	.word	0x00000000
        /*0d70*/ 	.word	0x00000180
        /*0d74*/ 	.short	0x010a
        /*0d76*/ 	.byte	0xff
	.zero		1


	//   ....[198]....
        /*0d78*/ 	.word	0x0000a3e0
        /*0d7c*/ 	.word	0x00000002
        /*0d80*/ 	.word	0x00000140
        /*0d84*/ 	.short	0x010a
        /*0d86*/ 	.byte	0xff
	.zero		1


	//   ....[199]....
        /*0d88*/ 	.word	0x0000a430
        /*0d8c*/ 	.word	0x00000070
        /*0d90*/ 	.word	0x000001a0
        /*0d94*/ 	.short	0x010a
        /*0d96*/ 	.byte	0xff
	.zero		1


	//   ....[200]....
        /*0d98*/ 	.word	0x0000a480
        /*0d9c*/ 	.word	0x00000002
        /*0da0*/ 	.word	0x00000140
        /*0da4*/ 	.short	0x010a
        /*0da6*/ 	.byte	0xff
	.zero		1


	//   ....[201]....
        /*0da8*/ 	.word	0x0000a4d0
        /*0dac*/ 	.word	0x00000004
        /*0db0*/ 	.word	0x00000140
        /*0db4*/ 	.short	0x010a
        /*0db6*/ 	.byte	0xff
	.zero		1


	//----- nvinfo : EIATTR_NUM_MBARRIERS
	.align		4
.L_47:
        /*0db8*/ 	.byte	0x03, 0x38
        /*0dba*/ 	.short	0x0041


	//----- nvinfo : EIATTR_EXIT_INSTR_OFFSETS
	.align		4
        /*0dbc*/ 	.byte	0x04, 0x1c
        /*0dbe*/ 	.short	(.L_49 - .L_48)


	//   ....[0]....
.L_48:
        /*0dc0*/ 	.word	0x00003330


	//   ....[1]....
        /*0dc4*/ 	.word	0x00003830


	//   ....[2]....
        /*0dc8*/ 	.word	0x00003890


	//   ....[3]....
        /*0dcc*/ 	.word	0x00004b30


	//   ....[4]....
        /*0dd0*/ 	.word	0x00005b00


	//   ....[5]....
        /*0dd4*/ 	.word	0x00005b40


	//   ....[6]....
        /*0dd8*/ 	.word	0x00009210


	//   ....[7]....
        /*0ddc*/ 	.word	0x00009290


	//   ....[8]....
        /*0de0*/ 	.word	0x000092c0


	//   ....[9]....
        /*0de4*/ 	.word	0x00009330


	//----- nvinfo : EIATTR_MAX_THREADS
	.align		4
.L_49:
        /*0de8*/ 	.byte	0x04, 0x05
        /*0dea*/ 	.short	(.L_51 - .L_50)
.L_50:
        /*0dec*/ 	.word	0x00000100
        /*0df0*/ 	.word	0x00000001
        /*0df4*/ 	.word	0x00000001


	//----- nvinfo : EIATTR_CRS_STACK_SIZE
	.align		4
.L_51:
        /*0df8*/ 	.byte	0x04, 0x1e
        /*0dfa*/ 	.short	(.L_53 - .L_52)
.L_52:
        /*0dfc*/ 	.word	0x00000000


	//----- nvinfo : EIATTR_CBANK_PARAM_SIZE
	.align		4
.L_53:
        /*0e00*/ 	.byte	0x03, 0x19
        /*0e02*/ 	.short	0x0800


	//----- nvinfo : EIATTR_PARAM_CBANK
	.align		4
        /*0e04*/ 	.byte	0x04, 0x0a
        /*0e06*/ 	.short	(.L_55 - .L_54)
	.align		4
.L_54:
        /*0e08*/ 	.word	index@(.nv.constant0._ZN7cutlass13device_kernelINS_4gemm6kernel13GemmUniversalIN4cute5tupleIJiiiiEEENS1_10collective13CollectiveMmaINS1_35MainloopSm100TmaUmmaWarpSpecializedILi20ELi2ELi4ENS5_IJNS4_1CILi2EEENSA_ILi1EEESC_EEEEENS5_IJNSA_ILi128EEENSA_ILi192EEENSA_ILi32EEEEEENS_6half_tENS5_IJlSC_lEEESJ_SK_NS4_8TiledMMAINS4_8MMA_AtomIJNS4_26SM100_MMA_F16BF16_2x1SM_SSISJ_SJ_fLi128ELi192ELNS4_4UMMA5MajorE0ELSP_0ELNSO_7ScaleInE0ELSQ_0EEEEEENS4_6LayoutINS5_IJSC_SC_SC_EEENS5_IJNSA_ILi0EEESV_SV_EEEEENS5_IJNS4_10UnderscoreESY_SY_EEEEENS4_18SM100_TMA_2SM_LOADENS4_14ComposedLayoutINS4_7SwizzleILi2ELi4ELi3EEENS4_18smem_ptr_flag_bitsILi16EEENST_INS5_IJNSA_ILi8EEESH_EEENS5_IJSH_SC_EEEEEEEvNS4_8identityES11_S1B_vS1C_EENS_8epilogue10collective18CollectiveEpilogueINS1E_23Sm100TmaWarpSpecializedILi3ELi2ELi32ELb1ELb0EEEJNS5_IJNSA_ILi64EEESG_SH_EEENS5_IJNST_IS1J_SC_EENST_INS5_IJSH_SB_EEENS5_IJSC_NSA_ILi96EEEEEEEEEEESJ_SK_SJ_SK_NS1E_6fusion15FusionCallbacksIS1I_NS1R_17LinearCombinationISJ_fSJ_fLNS_15FloatRoundStyleE2EEES1K_S1Q_JEEENS4_5SM1004TMEM4LOAD26SM100_TMEM_LOAD_32dp32b32xENS4_13SM90_TMA_LOADES1B_NS4_39AutoVectorizingCopyWithAssumedAlignmentILi128EEENS4_14SM90_TMA_STOREES1B_S23_S23_EEEvvEEEEvNT_6ParamsE)
        /*0e0c*/ 	.short	0x0380
        /*0e0e*/ 	.short	0x0800


	//----- nvinfo : EIATTR_SW_WAR
	.align		4
.L_55:
        /*0e10*/ 	.byte	0x04, 0x36
        /*0e12*/ 	.short	(.L_57 - .L_56)
.L_56:
        /*0e14*/ 	.word	0x00000008
.L_57:


//--------------------- .nv.callgraph             --------------------------
	.section	.nv.callgraph,"",@"SHT_CUDA_CALLGRAPH"
	.align	4
	.sectionentsize	8
	.align		4
        /*0000*/ 	.word	0x00000000
	.align		4
        /*0004*/ 	.word	0xffffffff
	.align		4
        /*0008*/ 	.word	index@(_ZN7cutlass13device_kernelINS_4gemm6kernel13GemmUniversalIN4cute5tupleIJiiiiEEENS1_10collective13CollectiveMmaINS1_35MainloopSm100TmaUmmaWarpSpecializedILi20ELi2ELi4ENS5_IJNS4_1CILi2EEENSA_ILi1EEESC_EEEEENS5_IJNSA_ILi128EEENSA_ILi192EEENSA_ILi32EEEEEENS_6half_tENS5_IJlSC_lEEESJ_SK_NS4_8TiledMMAINS4_8MMA_AtomIJNS4_26SM100_MMA_F16BF16_2x1SM_SSISJ_SJ_fLi128ELi192ELNS4_4UMMA5MajorE0ELSP_0ELNSO_7ScaleInE0ELSQ_0EEEEEENS4_6LayoutINS5_IJSC_SC_SC_EEENS5_IJNSA_ILi0EEESV_SV_EEEEENS5_IJNS4_10UnderscoreESY_SY_EEEEENS4_18SM100_TMA_2SM_LOADENS4_14ComposedLayoutINS4_7SwizzleILi2ELi4ELi3EEENS4_18smem_ptr_flag_bitsILi16EEENST_INS5_IJNSA_ILi8EEESH_EEENS5_IJSH_SC_EEEEEEEvNS4_8identityES11_S1B_vS1C_EENS_8epilogue10collective18CollectiveEpilogueINS1E_23Sm100TmaWarpSpecializedILi3ELi2ELi32ELb1ELb0EEEJNS5_IJNSA_ILi64EEESG_SH_EEENS5_IJNST_IS1J_SC_EENST_INS5_IJSH_SB_EEENS5_IJSC_NSA_ILi96EEEEEEEEEEESJ_SK_SJ_SK_NS1E_6fusion15FusionCallbacksIS1I_NS1R_17LinearCombinationISJ_fSJ_fLNS_15FloatRoundStyleE2EEES1K_S1Q_JEEENS4_5SM1004TMEM4LOAD26SM100_TMEM_LOAD_32dp32b32xENS4_13SM90_TMA_LOADES1B_NS4_39AutoVectorizingCopyWithAssumedAlignmentILi128EEENS4_14SM90_TMA_STOREES1B_S23_S23_EEEvvEEEEvNT_6ParamsE)
	.align		4
        /*000c*/ 	.word	index@(__assertfail)
	.align		4
        /*0010*/ 	.word	0x00000000
	.align		4
        /*0014*/ 	.word	0xfffffffe
	.align		4
        /*0018*/ 	.word	0x00000000
	.align		4
        /*001c*/ 	.word	0xfffffffd
	.align		4
        /*0020*/ 	.word	0x00000000
	.align		4
        /*0024*/ 	.word	0xfffffffc


//--------------------- .nv.constant4             --------------------------
	.section	.nv.constant4,"a",@progbits
	.align	8
	.align		8
.nv.constant4:
        /*0000*/ 	.dword	__assertfail
	.align		8
        /*0008*/ 	.dword	__unnamed_1
	.align		8
        /*0010*/ 	.dword	__unnamed_2
	.align		8
        /*0018*/ 	.dword	_ZN40_INTERNAL_787fd437_4_k_cu_37ce7f6f_243724cuda3std3__45__cpo5beginE
	.align		8
        /*0020*/ 	.dword	_ZN40_INTERNAL_787fd437_4_k_cu_37ce7f6f_243724cuda3std3__45__cpo3endE
	.align		8
        /*0028*/ 	.dword	_ZN40_INTERNAL_787fd437_4_k_cu_37ce7f6f_243724cuda3std3__45__cpo6cbeginE
	.align		8
        /*0030*/ 	.dword	_ZN40_INTERNAL_787fd437_4_k_cu_37ce7f6f_243724cuda3std3__45__cpo4cendE
	.align		8
        /*0038*/ 	.dword	_ZN40_INTERNAL_787fd437_4_k_cu_37ce7f6f_243724cuda3std3__442_GLOBAL__N__787fd437_4_k_cu_37ce7f6f_243726ignoreE
	.align		8
        /*0040*/ 	.dword	_ZN40_INTERNAL_787fd437_4_k_cu_37ce7f6f_243724cuda3std3__419piecewise_constructE
	.align		8
        /*0048*/ 	.dword	_ZN40_INTERNAL_787fd437_4_k_cu_37ce7f6f_243724cuda3std3__48in_placeE
	.align		8
        /*0050*/ 	.dword	_ZN40_INTERNAL_787fd437_4_k_cu_37ce7f6f_243724cuda3std6ranges3__45__cpo4swapE
	.align		8
        /*0058*/ 	.dword	_ZN40_INTERNAL_787fd437_4_k_cu_37ce7f6f_243724cuda3std6ranges3__45__cpo9iter_moveE
	.align		8
        /*0060*/ 	.dword	_ZN40_INTERNAL_787fd437_4_k_cu_37ce7f6f_243724cute7productE
	.align		8
        /*0068*/ 	.dword	_ZN40_INTERNAL_787fd437_4_k_cu_37ce7f6f_243724cute1_E
	.align		8
        /*0070*/ 	.dword	$str$25
	.align		8
        /*0078*/ 	.dword	$str$26
	.align		8
        /*0080*/ 	.dword	$str$27
	.align		8
        /*0088*/ 	.dword	$str$28


//--------------------- .text._ZN7cutlass13device_kernelINS_4gemm6kernel13GemmUniversalIN4cute5tupleIJiiiiEEENS1_10collective13CollectiveMmaINS1_35MainloopSm100TmaUmmaWarpSpecializedILi20ELi2ELi4ENS5_IJNS4_1CILi2EEENSA_ILi1EEESC_EEEEENS5_IJNSA_ILi128EEENSA_ILi192EEENSA_ILi32EEEEEENS_6half_tENS5_IJlSC_lEEESJ_SK_NS4_8TiledMMAINS4_8MMA_AtomIJNS4_26SM100_MMA_F16BF16_2x1SM_SSISJ_SJ_fLi128ELi192ELNS4_4UMMA5MajorE0ELSP_0ELNSO_7ScaleInE0ELSQ_0EEEEEENS4_6LayoutINS5_IJSC_SC_SC_EEENS5_IJNSA_ILi0EEESV_SV_EEEEENS5_IJNS4_10UnderscoreESY_SY_EEEEENS4_18SM100_TMA_2SM_LOADENS4_14ComposedLayoutINS4_7SwizzleILi2ELi4ELi3EEENS4_18smem_ptr_flag_bitsILi16EEENST_INS5_IJNSA_ILi8EEESH_EEENS5_IJSH_SC_EEEEEEEvNS4_8identityES11_S1B_vS1C_EENS_8epilogue10collective18CollectiveEpilogueINS1E_23Sm100TmaWarpSpecializedILi3ELi2ELi32ELb1ELb0EEEJNS5_IJNSA_ILi64EEESG_SH_EEENS5_IJNST_IS1J_SC_EENST_INS5_IJSH_SB_EEENS5_IJSC_NSA_ILi96EEEEEEEEEEESJ_SK_SJ_SK_NS1E_6fusion15FusionCallbacksIS1I_NS1R_17LinearCombinationISJ_fSJ_fLNS_15FloatRoundStyleE2EEES1K_S1Q_JEEENS4_5SM1004TMEM4LOAD26SM100_TMEM_LOAD_32dp32b32xENS4_13SM90_TMA_LOADES1B_NS4_39AutoVectorizingCopyWithAssumedAlignmentILi128EEENS4_14SM90_TMA_STOREES1B_S23_S23_EEEvvEEEEvNT_6ParamsE --------------------------
	.section	.text._ZN7cutlass13device_kernelINS_4gemm6kernel13GemmUniversalIN4cute5tupleIJiiiiEEENS1_10collective13CollectiveMmaINS1_35MainloopSm100TmaUmmaWarpSpecializedILi20ELi2ELi4ENS5_IJNS4_1CILi2EEENSA_ILi1EEESC_EEEEENS5_IJNSA_ILi128EEENSA_ILi192EEENSA_ILi32EEEEEENS_6half_tENS5_IJlSC_lEEESJ_SK_NS4_8TiledMMAINS4_8MMA_AtomIJNS4_26SM100_MMA_F16BF16_2x1SM_SSISJ_SJ_fLi128ELi192ELNS4_4UMMA5MajorE0ELSP_0ELNSO_7ScaleInE0ELSQ_0EEEEEENS4_6LayoutINS5_IJSC_SC_SC_EEENS5_IJNSA_ILi0EEESV_SV_EEEEENS5_IJNS4_10UnderscoreESY_SY_EEEEENS4_18SM100_TMA_2SM_LOADENS4_14ComposedLayoutINS4_7SwizzleILi2ELi4ELi3EEENS4_18smem_ptr_flag_bitsILi16EEENST_INS5_IJNSA_ILi8EEESH_EEENS5_IJSH_SC_EEEEEEEvNS4_8identityES11_S1B_vS1C_EENS_8epilogue10collective18CollectiveEpilogueINS1E_23Sm100TmaWarpSpecializedILi3ELi2ELi32ELb1ELb0EEEJNS5_IJNSA_ILi64EEESG_SH_EEENS5_IJNST_IS1J_SC_EENST_INS5_IJSH_SB_EEENS5_IJSC_NSA_ILi96EEEEEEEEEEESJ_SK_SJ_SK_NS1E_6fusion15FusionCallbacksIS1I_NS1R_17LinearCombinationISJ_fSJ_fLNS_15FloatRoundStyleE2EEES1K_S1Q_JEEENS4_5SM1004TMEM4LOAD26SM100_TMEM_LOAD_32dp32b32xENS4_13SM90_TMA_LOADES1B_NS4_39AutoVectorizingCopyWithAssumedAlignmentILi128EEENS4_14SM90_TMA_STOREES1B_S23_S23_EEEvvEEEEvNT_6ParamsE,"ax",@progbits
	.align	128
.text._ZN7cutlass13device_kernelINS_4gemm6kernel13GemmUniversalIN4cute5tupleIJiiiiEEENS1_10collective13CollectiveMmaINS1_35MainloopSm100TmaUmmaWarpSpecializedILi20ELi2ELi4ENS5_IJNS4_1CILi2EEENSA_ILi1EEESC_EEEEENS5_IJNSA_ILi128EEENSA_ILi192EEENSA_ILi32EEEEEENS_6half_tENS5_IJlSC_lEEESJ_SK_NS4_8TiledMMAINS4_8MMA_AtomIJNS4_26SM100_MMA_F16BF16_2x1SM_SSISJ_SJ_fLi128ELi192ELNS4_4UMMA5MajorE0ELSP_0ELNSO_7ScaleInE0ELSQ_0EEEEEENS4_6LayoutINS5_IJSC_SC_SC_EEENS5_IJNSA_ILi0EEESV_SV_EEEEENS5_IJNS4_10UnderscoreESY_SY_EEEEENS4_18SM100_TMA_2SM_LOADENS4_14ComposedLayoutINS4_7SwizzleILi2ELi4ELi3EEENS4_18smem_ptr_flag_bitsILi16EEENST_INS5_IJNSA_ILi8EEESH_EEENS5_IJSH_SC_EEEEEEEvNS4_8identityES11_S1B_vS1C_EENS_8epilogue10collective18CollectiveEpilogueINS1E_23Sm100TmaWarpSpecializedILi3ELi2ELi32ELb1ELb0EEEJNS5_IJNSA_ILi64EEESG_SH_EEENS5_IJNST_IS1J_SC_EENST_INS5_IJSH_SB_EEENS5_IJSC_NSA_ILi96EEEEEEEEEEESJ_SK_SJ_SK_NS1E_6fusion15FusionCallbacksIS1I_NS1R_17LinearCombinationISJ_fSJ_fLNS_15FloatRoundStyleE2EEES1K_S1Q_JEEENS4_5SM1004TMEM4LOAD26SM100_TMEM_LOAD_32dp32b32xENS4_13SM90_TMA_LOADES1B_NS4_39AutoVectorizingCopyWithAssumedAlignmentILi128EEENS4_14SM90_TMA_STOREES1B_S23_S23_EEEvvEEEEvNT_6ParamsE:
        .type           _ZN7cutlass13device_kernelINS_4gemm6kernel13GemmUniversalIN4cute5tupleIJiiiiEEENS1_10collective13CollectiveMmaINS1_35MainloopSm100TmaUmmaWarpSpecializedILi20ELi2ELi4ENS5_IJNS4_1CILi2EEENSA_ILi1EEESC_EEEEENS5_IJNSA_ILi128EEENSA_ILi192EEENSA_ILi32EEEEEENS_6half_tENS5_IJlSC_lEEESJ_SK_NS4_8TiledMMAINS4_8MMA_AtomIJNS4_26SM100_MMA_F16BF16_2x1SM_SSISJ_SJ_fLi128ELi192ELNS4_4UMMA5MajorE0ELSP_0ELNSO_7ScaleInE0ELSQ_0EEEEEENS4_6LayoutINS5_IJSC_SC_SC_EEENS5_IJNSA_ILi0EEESV_SV_EEEEENS5_IJNS4_10UnderscoreESY_SY_EEEEENS4_18SM100_TMA_2SM_LOADENS4_14ComposedLayoutINS4_7SwizzleILi2ELi4ELi3EEENS4_18smem_ptr_flag_bitsILi16EEENST_INS5_IJNSA_ILi8EEESH_EEENS5_IJSH_SC_EEEEEEEvNS4_8identityES11_S1B_vS1C_EENS_8epilogue10collective18CollectiveEpilogueINS1E_23Sm100TmaWarpSpecializedILi3ELi2ELi32ELb1ELb0EEEJNS5_IJNSA_ILi64EEESG_SH_EEENS5_IJNST_IS1J_SC_EENST_INS5_IJSH_SB_EEENS5_IJSC_NSA_ILi96EEEEEEEEEEESJ_SK_SJ_SK_NS1E_6fusion15FusionCallbacksIS1I_NS1R_17LinearCombinationISJ_fSJ_fLNS_15FloatRoundStyleE2EEES1K_S1Q_JEEENS4_5SM1004TMEM4LOAD26SM100_TMEM_LOAD_32dp32b32xENS4_13SM90_TMA_LOADES1B_NS4_39AutoVectorizingCopyWithAssumedAlignmentILi128EEENS4_14SM90_TMA_STOREES1B_S23_S23_EEEvvEEEEvNT_6ParamsE,@function
        .size           _ZN7cutlass13device_kernelINS_4gemm6kernel13GemmUniversalIN4cute5tupleIJiiiiEEENS1_10collective13CollectiveMmaINS1_35MainloopSm100TmaUmmaWarpSpecializedILi20ELi2ELi4ENS5_IJNS4_1CILi2EEENSA_ILi1EEESC_EEEEENS5_IJNSA_ILi128EEENSA_ILi192EEENSA_ILi32EEEEEENS_6half_tENS5_IJlSC_lEEESJ_SK_NS4_8TiledMMAINS4_8MMA_AtomIJNS4_26SM100_MMA_F16BF16_2x1SM_SSISJ_SJ_fLi128ELi192ELNS4_4UMMA5MajorE0ELSP_0ELNSO_7ScaleInE0ELSQ_0EEEEEENS4_6LayoutINS5_IJSC_SC_SC_EEENS5_IJNSA_ILi0EEESV_SV_EEEEENS5_IJNS4_10UnderscoreESY_SY_EEEEENS4_18SM100_TMA_2SM_LOADENS4_14ComposedLayoutINS4_7SwizzleILi2ELi4ELi3EEENS4_18smem_ptr_flag_bitsILi16EEENST_INS5_IJNSA_ILi8EEESH_EEENS5_IJSH_SC_EEEEEEEvNS4_8identityES11_S1B_vS1C_EENS_8epilogue10collective18CollectiveEpilogueINS1E_23Sm100TmaWarpSpecializedILi3ELi2ELi32ELb1ELb0EEEJNS5_IJNSA_ILi64EEESG_SH_EEENS5_IJNST_IS1J_SC_EENST_INS5_IJSH_SB_EEENS5_IJSC_NSA_ILi96EEEEEEEEEEESJ_SK_SJ_SK_NS1E_6fusion15FusionCallbacksIS1I_NS1R_17LinearCombinationISJ_fSJ_fLNS_15FloatRoundStyleE2EEES1K_S1Q_JEEENS4_5SM1004TMEM4LOAD26SM100_TMEM_LOAD_32dp32b32xENS4_13SM90_TMA_LOADES1B_NS4_39AutoVectorizingCopyWithAssumedAlignmentILi128EEENS4_14SM90_TMA_STOREES1B_S23_S23_EEEvvEEEEvNT_6ParamsE,(.L_x_233 - _ZN7cutlass13device_kernelINS_4gemm6kernel13GemmUniversalIN4cute5tupleIJiiiiEEENS1_10collective13CollectiveMmaINS1_35MainloopSm100TmaUmmaWarpSpecializedILi20ELi2ELi4ENS5_IJNS4_1CILi2EEENSA_ILi1EEESC_EEEEENS5_IJNSA_ILi128EEENSA_ILi192EEENSA_ILi32EEEEEENS_6half_tENS5_IJlSC_lEEESJ_SK_NS4_8TiledMMAINS4_8MMA_AtomIJNS4_26SM100_MMA_F16BF16_2x1SM_SSISJ_SJ_fLi128ELi192ELNS4_4UMMA5MajorE0ELSP_0ELNSO_7ScaleInE0ELSQ_0EEEEEENS4_6LayoutINS5_IJSC_SC_SC_EEENS5_IJNSA_ILi0EEESV_SV_EEEEENS5_IJNS4_10UnderscoreESY_SY_EEEEENS4_18SM100_TMA_2SM_LOADENS4_14ComposedLayoutINS4_7SwizzleILi2ELi4ELi3EEENS4_18smem_ptr_flag_bitsILi16EEENST_INS5_IJNSA_ILi8EEESH_EEENS5_IJSH_SC_EEEEEEEvNS4_8identityES11_S1B_vS1C_EENS_8epilogue10collective18CollectiveEpilogueINS1E_23Sm100TmaWarpSpecializedILi3ELi2ELi32ELb1ELb0EEEJNS5_IJNSA_ILi64EEESG_SH_EEENS5_IJNST_IS1J_SC_EENST_INS5_IJSH_SB_EEENS5_IJSC_NSA_ILi96EEEEEEEEEEESJ_SK_SJ_SK_NS1E_6fusion15FusionCallbacksIS1I_NS1R_17LinearCombinationISJ_fSJ_fLNS_15FloatRoundStyleE2EEES1K_S1Q_JEEENS4_5SM1004TMEM4LOAD26SM100_TMEM_LOAD_32dp32b32xENS4_13SM90_TMA_LOADES1B_NS4_39AutoVectorizingCopyWithAssumedAlignmentILi128EEENS4_14SM90_TMA_STOREES1B_S23_S23_EEEvvEEEEvNT_6ParamsE)
        .other          _ZN7cutlass13device_kernelINS_4gemm6kernel13GemmUniversalIN4cute5tupleIJiiiiEEENS1_10collective13CollectiveMmaINS1_35MainloopSm100TmaUmmaWarpSpecializedILi20ELi2ELi4ENS5_IJNS4_1CILi2EEENSA_ILi1EEESC_EEEEENS5_IJNSA_ILi128EEENSA_ILi192EEENSA_ILi32EEEEEENS_6half_tENS5_IJlSC_lEEESJ_SK_NS4_8TiledMMAINS4_8MMA_AtomIJNS4_26SM100_MMA_F16BF16_2x1SM_SSISJ_SJ_fLi128ELi192ELNS4_4UMMA5MajorE0ELSP_0ELNSO_7ScaleInE0ELSQ_0EEEEEENS4_6LayoutINS5_IJSC_SC_SC_EEENS5_IJNSA_ILi0EEESV_SV_EEEEENS5_IJNS4_10UnderscoreESY_SY_EEEEENS4_18SM100_TMA_2SM_LOADENS4_14ComposedLayoutINS4_7SwizzleILi2ELi4ELi3EEENS4_18smem_ptr_flag_bitsILi16EEENST_INS5_IJNSA_ILi8EEESH_EEENS5_IJSH_SC_EEEEEEEvNS4_8identityES11_S1B_vS1C_EENS_8epilogue10collective18CollectiveEpilogueINS1E_23Sm100TmaWarpSpecializedILi3ELi2ELi32ELb1ELb0EEEJNS5_IJNSA_ILi64EEESG_SH_EEENS5_IJNST_IS1J_SC_EENST_INS5_IJSH_SB_EEENS5_IJSC_NSA_ILi96EEEEEEEEEEESJ_SK_SJ_SK_NS1E_6fusion15FusionCallbacksIS1I_NS1R_17LinearCombinationISJ_fSJ_fLNS_15FloatRoundStyleE2EEES1K_S1Q_JEEENS4_5SM1004TMEM4LOAD26SM100_TMEM_LOAD_32dp32b32xENS4_13SM90_TMA_LOADES1B_NS4_39AutoVectorizingCopyWithAssumedAlignmentILi128EEENS4_14SM90_TMA_STOREES1B_S23_S23_EEEvvEEEEvNT_6ParamsE,@"STO_CUDA_ENTRY STV_DEFAULT"
_ZN7cutlass13device_kernelINS_4gemm6kernel13GemmUniversalIN4cute5tupleIJiiiiEEENS1_10collective13CollectiveMmaINS1_35MainloopSm100TmaUmmaWarpSpecializedILi20ELi2ELi4ENS5_IJNS4_1CILi2EEENSA_ILi1EEESC_EEEEENS5_IJNSA_ILi128EEENSA_ILi192EEENSA_ILi32EEEEEENS_6half_tENS5_IJlSC_lEEESJ_SK_NS4_8TiledMMAINS4_8MMA_AtomIJNS4_26SM100_MMA_F16BF16_2x1SM_SSISJ_SJ_fLi128ELi192ELNS4_4UMMA5MajorE0ELSP_0ELNSO_7ScaleInE0ELSQ_0EEEEEENS4_6LayoutINS5_IJSC_SC_SC_EEENS5_IJNSA_ILi0EEESV_SV_EEEEENS5_IJNS4_10UnderscoreESY_SY_EEEEENS4_18SM100_TMA_2SM_LOADENS4_14ComposedLayoutINS4_7SwizzleILi2ELi4ELi3EEENS4_18smem_ptr_flag_bitsILi16EEENST_INS5_IJNSA_ILi8EEESH_EEENS5_IJSH_SC_EEEEEEEvNS4_8identityES11_S1B_vS1C_EENS_8epilogue10collective18CollectiveEpilogueINS1E_23Sm100TmaWarpSpecializedILi3ELi2ELi32ELb1ELb0EEEJNS5_IJNSA_ILi64EEESG_SH_EEENS5_IJNST_IS1J_SC_EENST_INS5_IJSH_SB_EEENS5_IJSC_NSA_ILi96EEEEEEEEEEESJ_SK_SJ_SK_NS1E_6fusion15FusionCallbacksIS1I_NS1R_17LinearCombinationISJ_fSJ_fLNS_15FloatRoundStyleE2EEES1K_S1Q_JEEENS4_5SM1004TMEM4LOAD26SM100_TMEM_LOAD_32dp32b32xENS4_13SM90_TMA_LOADES1B_NS4_39AutoVectorizingCopyWithAssumedAlignmentILi128EEENS4_14SM90_TMA_STOREES1B_S23_S23_EEEvvEEEEvNT_6ParamsE:
[----:B------:R-:W1:Y:S01]  /*0000*/  LDC R1, c[0x0][0x37c] ;  /* 0x0000df00ff017b82 */ /* 0x000e620000000800 */
[----:B------:R-:W2:Y:S01]  /*0010*/  S2R R105, SR_TID.X ;  /* 0x0000000000697919 */ /* 0x000ea20000002100 */
[----:B------:R-:W3:Y:S06]  /*0020*/  LDCU.64 UR4, c[0x0][0x890] ;  /* 0x00011200ff0477ac */ /* 0x000eec0008000a00 */
[----:B------:R-:W4:Y:S01]  /*0030*/  S2UR UR37, SR_CgaCtaId ;  /* 0x00000000002579c3 */ /* 0x000f220000008800 */
[----:B------:R-:W-:Y:S02]  /*0040*/  PRMT R92, RZ, 0x7610, R92 ;  /* 0x00007610ff5c7816 */ /* 0x000fe4000000005c */
[----:B------:R-:W-:Y:S01]  /*0050*/  ELECT P1, URZ, PT ;  /* 0x0000000000ff782f */ /* 0x000fe20003820000 */
[----:B------:R-:W1:Y:S01]  /*0060*/  LDCU.64 UR46, c[0x0][0x358] ;  /* 0x00006b00ff2e77ac */ /* 0x000e620008000a00 */
[----:B---3--:R-:W-:-:S04]  /*0070*/  UISETP.NE.U32.AND UP0, UPT, UR4, URZ, UPT ;  /* 0x000000ff0400728c */ /* 0x008fc8000bf05070 */
[----:B------:R-:W-:Y:S02]  /*0080*/  UISETP.NE.AND.EX UP0, UPT, UR5, URZ, UPT, UP0 ;  /* 0x000000ff0500728c */ /* 0x000fe4000bf05300 */
[----:B----4-:R-:W-:Y:S02]  /*0090*/  ULOP3.LUT UR9, UR37, 0x1, URZ, 0xc0, !UPT ;  /* 0x0000000125097892 */ /* 0x010fe4000f8ec0ff */
[----:B------:R-:W-:Y:S01]  /*00a0*/  ULOP3.LUT UR8, UR37, 0x1, URZ, 0x3c, !UPT ;  /* 0x0000000125087892 */ /* 0x000fe2000f8e3cff */
[----:B--2---:R-:W-:-:S05]  /*00b0*/  SHF.R.U32.HI R96, RZ, 0x5, R105 ;  /* 0x00000005ff607819 */ /* 0x004fca0000011669 */
[----:B------:R-:W2:Y:S02]  /*00c0*/  SHFL.IDX PT, R0, R96, RZ, 0x1f ;  /* 0x00001fff60007589 */ /* 0x000ea400000e0000 */
[----:B--2---:R-:W-:Y:S01]  /*00d0*/  R2UR UR10, R0 ;  /* 0x00000000000a72ca */ /* 0x004fe200000e0000 */
[----:B-1----:R-:W-:-:S14]  /*00e0*/  BRA.U UP0, `(.L_x_0) ;  /* 0x00000001002c7547 */ /* 0x002fdc000b800000 */
[----:B------:R-:W1:Y:S02]  /*00f0*/  LDCU.64 UR6, c[0x0][0x888] ;  /* 0x00011100ff0677ac */ /* 0x000e640008000a00 */
[----:B-1----:R-:W-:-:S04]  /*0100*/  UISETP.NE.U32.AND UP0, UPT, UR6, URZ, UPT ;  /* 0x000000ff0600728c */ /* 0x002fc8000bf05070 */
[----:B------:R-:W-:-:S09]  /*0110*/  UISETP.NE.AND.EX UP0, UPT, UR7, URZ, UPT, UP0 ;  /* 0x000000ff0700728c */ /* 0x000fd2000bf05300 */
[----:B------:R-:W-:Y:S05]  /*0120*/  BRA.U !UP0, `(.L_x_1) ;  /* 0x0000000108107547 */ /* 0x000fea000b800000 */
[----:B------:R-:W1:Y:S02]  /*0130*/  LDC.64 R2, c[0x0][0x888] ;  /* 0x00022200ff027b82 */ /* 0x000e640000000a00 */
[----:B-1----:R1:W5:Y:S01]  /*0140*/  LDG.E R49, desc[UR46][R2.64] ;  /* 0x0000002e02317981 */ /* 0x002362000c1e1900 */
[----:B------:R-:W-:Y:S01]  /*0150*/  HFMA2 R92, -RZ, RZ, 0, 5.9604644775390625e-08 ;  /* 0x00000001ff5c7431 */ /* 0x000fe200000001ff */
[----:B------:R-:W-:Y:S05]  /*0160*/  BRA `(.L_x_0) ;  /* 0x00000000000c7947 */ /* 0x000fea0003800000 */
.L_x_1:
[----:B------:R-:W1:Y:S01]  /*0170*/  LDCU UR6, c[0x0][0x880] ;  /* 0x00011000ff0677ac */ /* 0x000e620008000800 */
[----:B------:R-:W-:Y:S01]  /*0180*/  HFMA2 R92, -RZ, RZ, 0, 5.9604644775390625e-08 ;  /* 0x00000001ff5c7431 */ /* 0x000fe200000001ff */
[----:B-1----:R-:W-:-:S07]  /*0190*/  MOV R49, UR6 ;  /* 0x0000000600317c02 */ /* 0x002fce0008000f00 */
.L_x_0:
[----:B------:R-:W2:Y:S02]  /*01a0*/  LDCU.64 UR6, c[0x0][0x8b0] ;  /* 0x00011600ff0677ac */ /* 0x000ea40008000a00 */
[----:B--2---:R-:W-:-:S04]  /*01b0*/  UISETP.NE.U32.AND UP0, UPT, UR6, URZ, UPT ;  /* 0x000000ff0600728c */ /* 0x004fc8000bf05070 */
[----:B------:R-:W-:-:S09]  /*01c0*/  UISETP.NE.AND.EX UP0, UPT, UR7, URZ, UPT, UP0 ;  /* 0x000000ff0700728c */ /* 0x000fd2000bf05300 */
[----:B------:R-:W-:Y:S05]  /*01d0*/  BRA.U UP0, `(.L_x_2) ;  /* 0x0000000100247547 */ /* 0x000fea000b800000 */
[----:B------:R-:W2:Y:S02]  /*01e0*/  LDCU.64 UR6, c[0x0][0x8a8] ;  /* 0x00011500ff0677ac */ /* 0x000ea40008000a00 */
[----:B--2---:R-:W-:-:S04]  /*01f0*/  UISETP.NE.U32.AND UP0, UPT, UR6, URZ, UPT ;  /* 0x000000ff0600728c */ /* 0x004fc8000bf05070 */
[----:B------:R-:W-:-:S09]  /*0200*/  UISETP.NE.AND.EX UP0, UPT, UR7, URZ, UPT, UP0 ;  /* 0x000000ff0700728c */ /* 0x000fd2000bf05300 */
[----:B------:R-:W-:Y:S05]  /*0210*/  BRA.U !UP0, `(.L_x_3) ;  /* 0x00000001080c7547 */ /* 0x000fea000b800000 */
[----:B------:R-:W2:Y:S02]  /*0220*/  LDC.64 R46, c[0x0][0x8a8] ;  /* 0x00022a00ff2e7b82 */ /* 0x000ea40000000a00 */
[----:B--2---:R2:W5:Y:S01]  /*0230*/  LDG.E R46, desc[UR46][R46.64] ;  /* 0x0000002e2e2e7981 */ /* 0x004562000c1e1900 */
[----:B------:R-:W-:Y:S05]  /*0240*/  BRA `(.L_x_2) ;  /* 0x0000000000087947 */ /* 0x000fea0003800000 */
.L_x_3:
[----:B------:R-:W2:Y:S02]  /*0250*/  LDCU UR6, c[0x0][0x8a0] ;  /* 0x00011400ff0677ac */ /* 0x000ea40008000800 */
[----:B--2---:R-:W-:Y:S02]  /*0260*/  MOV R46, UR6 ;  /* 0x00000006002e7c02 */ /* 0x004fe40008000f00 */
.L_x_2:
[----:B------:R-:W-:Y:S01]  /*0270*/  IMAD.U32 R0, RZ, RZ, UR10 ;  /* 0x0000000aff007e24 */ /* 0x000fe2000f8e00ff */
[----:B------:R-:W-:Y:S04]  /*0280*/  BSSY.RECONVERGENT B0, `(.L_x_4) ;  /* 0x000000c000007945 */ /* 0x000fe80003800200 */
[C---:B------:R-:W-:Y:S02]  /*0290*/  ISETP.NE.OR P2, PT, R0.reuse, 0x1, !P1 ;  /* 0x000000010000780c */ /* 0x040fe40004f45670 */
[----:B------:R-:W-:-:S11]  /*02a0*/  ISETP.NE.OR P0, PT, R0, 0x3, !P1 ;  /* 0x000000030000780c */ /* 0x000fd60004f05670 */
[----:B------:R-:W-:Y:S05]  /*02b0*/  @P2 BRA `(.L_x_5) ;  /* 0x0000000000202947 */ /* 0x000fea0003800000 */
[----:B------:R-:W3:Y:S02]  /*02c0*/  LDCU.64 UR6, c[0x0][0x348] ;  /* 0x00006900ff0677ac */ /* 0x000ee40008000a00 */
[----:B---3--:R-:W-:Y:S02]  /*02d0*/  UIADD3 UR12, UP1, UPT, UR6, 0x80, URZ ;  /* 0x00000080060c7890 */ /* 0x008fe4000ff3e0ff */
[----:B------:R-:W-:Y:S02]  /*02e0*/  UIADD3 UR6, UP0, UPT, UR6, 0x180, URZ ;  /* 0x0000018006067890 */ /* 0x000fe4000ff1e0ff */
[----:B------:R-:W-:Y:S02]  /*02f0*/  UIADD3.X UR13, UPT, UPT, URZ, UR7, URZ, UP1, !UPT ;  /* 0x00000007ff0d7290 */ /* 0x000fe40008ffe4ff */
[----:B------:R-:W-:-:S07]  /*0300*/  UIADD3.X UR7, UPT, UPT, URZ, UR7, URZ, UP0, !UPT ;  /* 0x00000007ff077290 */ /* 0x000fce00087fe4ff */
[----:B------:R3:W-:Y:S02]  /*0310*/  UTMACCTL.PF [UR12] ;  /* 0x000000000c0079b9 */ /* 0x0007e40008040000 */
[----:B------:R3:W-:Y:S02]  /*0320*/  UTMACCTL.PF [UR6] ;  /* 0x00000000060079b9 */ /* 0x0007e40008040000 */
[----:B---3--:R-:W-:Y:S01]  /*0330*/  NOP ;  /* 0x0000000000007918 */ /* 0x008fe20000000000 */
.L_x_5:
[----:B------:R-:W-:Y:S05]  /*0340*/  BSYNC.RECONVERGENT B0 ;  /* 0x0000000000007941 */ /* 0x000fea0003800200 */
.L_x_4:
[----:B------:R-:W-:Y:S04]  /*0350*/  BSSY.RECONVERGENT B0, `(.L_x_6) ;  /* 0x000000a000007945 */ /* 0x000fe80003800200 */
        /* <DEDUP_REMOVED lines=9> */
.L_x_7:
[----:B------:R-:W-:Y:S05]  /*03f0*/  BSYNC.RECONVERGENT B0 ;  /* 0x0000000000007941 */ /* 0x000fea0003800200 */
.L_x_6:
[----:B------:R-:W3:Y:S01]  /*0400*/  LDCU.64 UR6, c[0x0][0x888] ;  /* 0x00011100ff0677ac */ /* 0x000ee20008000a00 */
[----:B------:R-:W-:Y:S02]  /*0410*/  UISETP.EQ.U32.AND UP1, UPT, UR4, URZ, UPT ;  /* 0x000000ff0400728c */ /* 0x000fe4000bf22070 */
[----:B------:R-:W-:Y:S02]  /*0420*/  UPLOP3.LUT UP5, UPT, UPT, UPT, UPT, 0x80, 0x8 ;  /* 0x000000000008789c */ /* 0x000fe40003faf070 */
[----:B---3--:R-:W-:-:S04]  /*0430*/  UISETP.NE.U32.AND UP0, UPT, UR6, URZ, UPT ;  /* 0x000000ff0600728c */ /* 0x008fc8000bf05070 */
[----:B------:R-:W-:-:S04]  /*0440*/  UISETP.NE.AND.EX UP0, UPT, UR7, URZ, UPT, UP0 ;  /* 0x000000ff0700728c */ /* 0x000fc8000bf05300 */
[----:B------:R-:W-:-:S04]  /*0450*/  UISETP.EQ.OR.EX UP2, UPT, UR5, URZ, !UP0, UP1 ;  /* 0x000000ff0500728c */ /* 0x000fc8000c742710 */
[----:B------:R-:W-:-:S05]  /*0460*/  UP2UR UR51, UPR, URZ, 0x4 ;  /* 0x00000004ff337883 */ /* 0x000fca0008000000 */
[----:B------:R-:W-:Y:S07]  /*0470*/  BRA.U !UP2, `(.L_x_8) ;  /* 0x000000010a207547 */ /* 0x000fee000b800000 */
[----:B------:R-:W-:Y:S01]  /*0480*/  UISETP.NE.U32.AND UP2, UPT, UR4, URZ, UPT ;  /* 0x000000ff0400728c */ /* 0x000fe2000bf45070 */
[----:B-----5:R-:W-:Y:S01]  /*0490*/  FSETP.NEU.AND P0, PT, R49, RZ, PT ;  /* 0x000000ff3100720b */ /* 0x020fe20003f0d000 */
[----:B------:R-:W-:Y:S02]  /*04a0*/  USEL UR4, URZ, 0xffffffff, UP0 ;  /* 0xffffffffff047887 */ /* 0x000fe40008000000 */
[----:B------:R-:W-:-:S10]  /*04b0*/  UISETP.NE.AND.EX UP2, UPT, UR5, URZ, UPT, UP2 ;  /* 0x000000ff0500728c */ /* 0x000fd4000bf45320 */
[----:B------:R-:W-:Y:S01]  /*04c0*/  VOTEU.ANY UP1, P0 ;  /* 0x0000000000ff7886 */ /* 0x000fe20000020100 */
[----:B------:R-:W-:-:S04]  /*04d0*/  @!UP2 USEL UR4, URZ, 0xffffffff, UP1 ;  /* 0xffffffffff04a887 */ /* 0x000fc80008800000 */
[----:B------:R-:W-:-:S04]  /*04e0*/  ULOP3.LUT UR4, UR4, 0x1, URZ, 0xc0, !UPT ;  /* 0x0000000104047892 */ /* 0x000fc8000f8ec0ff */
[----:B------:R-:W-:-:S11]  /*04f0*/  UISETP.NE.U32.AND UP5, UPT, UR4, 0x1, UPT ;  /* 0x000000010400788c */ /* 0x000fd6000bfa5070 */
.L_x_8:
[----:B------:R-:W3:Y:S01]  /*0500*/  SHFL.IDX PT, R0, R96, RZ, 0x1f ;  /* 0x00001fff60007589 */ /* 0x000ee200000e0000 */
[----:B------:R-:W-:-:S04]  /*0510*/  UISETP.NE.AND UP1, UPT, UR10, 0x2, UPT ;  /* 0x000000020a00788c */ /* 0x000fc8000bf25270 */
[----:B------:R-:W-:Y:S02]  /*0520*/  UISETP.EQ.AND UP2, UPT, UR9, URZ, !UP1 ;  /* 0x000000ff0900728c */ /* 0x000fe4000cf42270 */
[----:B------:R-:W-:-:S04]  /*0530*/  USEL UR6, URZ, 0x1, UP1 ;  /* 0x00000001ff067887 */ /* 0x000fc80008800000 */
[----:B------:R-:W-:Y:S02]  /*0540*/  PLOP3.LUT P5, PT, P1, PT, UP2, 0x80, 0x8 ;  /* 0x000000000008781c */ /* 0x000fe40000faf028 */
[----:B---3--:R-:W-:-:S13]  /*0550*/  ISETP.NE.AND P0, PT, R0, RZ, PT ;  /* 0x000000ff0000720c */ /* 0x008fda0003f05270 */
[----:B------:R-:W-:Y:S05]  /*0560*/  @P0 BRA `(.L_x_9) ;  /* 0x0000000000d00947 */ /* 0x000fea0003800000 */
[----:B------:R-:W-:Y:S01]  /*0570*/  ELECT P0, URZ, PT ;  /* 0x0000000000ff782f */ /* 0x000fe20003800000 */
[----:B------:R-:W-:-:S12]  /*0580*/  BSSY.RECONVERGENT B0, `(.L_x_9) ;  /* 0x0000032000007945 */ /* 0x000fd80003800200 */
[----:B------:R-:W-:Y:S05]  /*0590*/  @!P0 BRA `(.L_x_10) ;  /* 0x0000000000c08947 */ /* 0x000fea0003800000 */
[----:B------:R-:W-:Y:S01]  /*05a0*/  UMOV UR5, 0x400 ;  /* 0x0000040000057882 */ /* 0x000fe20000000000 */
[----:B------:R-:W-:Y:S01]  /*05b0*/  UMOV UR4, 0x1 ;  /* 0x0000000100047882 */ /* 0x000fe20000000000 */
[----:B------:R-:W-:Y:S02]  /*05c0*/  ULEA UR5, UR37, UR5, 0x18 ;  /* 0x0000000525057291 */ /* 0x000fe4000f8ec0ff */
[----:B------:R-:W-:-:S04]  /*05d0*/  UIADD3 UR12, UPT, UPT, -UR4, 0x100000, URZ ;  /* 0x00100000040c7890 */ /* 0x000fc8000fffe1ff */
[----:B------:R-:W-:Y:S02]  /*05e0*/  USHF.L.U32 UR13, UR12, 0xb, URZ ;  /* 0x0000000b0c0d7899 */ /* 0x000fe400080006ff */
[----:B------:R-:W-:Y:S01]  /*05f0*/  USHF.L.U32 UR12, UR12, 0x1, URZ ;  /* 0x000000010c0c7899 */ /* 0x000fe200080006ff */
[----:B------:R-:W3:Y:S11]  /*0600*/  FENCE.VIEW.ASYNC.S ;  /* 0x00000000000073c6 */ /* 0x000ef60000000000 */
[----:B---3--:R3:W4:Y:S01]  /*0610*/  SYNCS.EXCH.64 URZ, [UR5], UR12 ;  /* 0x0000000c05ff75b2 */ /* 0x0087220008000100 */
[----:B------:R3:W1:Y:S01]  /*0620*/  SYNCS.EXCH.64 URZ, [UR5+0xa0], UR12 ;  /* 0x0000a00c05ff75b2 */ /* 0x0006620008000100 */
        /* <DEDUP_REMOVED lines=37> */
[----:B------:R3:W1:Y:S02]  /*0880*/  SYNCS.EXCH.64 URZ, [UR5+0x138], UR12 ;  /* 0x0001380c05ff75b2 */ /* 0x0006640008000100 */
[----:B---34-:R-:W-:Y:S01]  /*0890*/  NOP ;  /* 0x0000000000007918 */ /* 0x018fe20000000000 */
.L_x_10:
[----:B------:R-:W-:Y:S05]  /*08a0*/  BSYNC.RECONVERGENT B0 ;  /* 0x0000000000007941 */ /* 0x000fea0003800200 */
.L_x_9:
[----:B------:R-:W3:Y:S01]  /*08b0*/  SHFL.IDX PT, R0, R96, RZ, 0x1f ;  /* 0x00001fff60007589 */ /* 0x000ee200000e0000 */
[----:B------:R-:W-:Y:S01]  /*08c0*/  NOP ;  /* 0x0000000000007918 */ /* 0x000fe20000000000 */
[----:B---3--:R-:W-:-:S13]  /*08d0*/  ISETP.NE.AND P0, PT, R0, 0x1, PT ;  /* 0x000000010000780c */ /* 0x008fda0003f05270 */
[----:B------:R-:W-:Y:S05]  /*08e0*/  @P0 BRA `(.L_x_11) ;  /* 0x00000000004c0947 */ /* 0x000fea0003800000 */
[----:B------:R-:W-:Y:S01]  /*08f0*/  UMOV UR7, 0x400 ;  /* 0x0000040000077882 */ /* 0x000fe20000000000 */
[----:B------:R-:W-:Y:S01]  /*0900*/  UMOV UR5, 0x20 ;  /* 0x0000002000057882 */ /* 0x000fe20000000000 */
[----:B------:R-:W-:Y:S01]  /*0910*/  UMOV UR4, 0x80 ;  /* 0x0000008000047882 */ /* 0x000fe20000000000 */
[----:B------:R-:W-:Y:S02]  /*0920*/  ULEA UR7, UR37, UR7, 0x18 ;  /* 0x0000000725077291 */ /* 0x000fe4000f8ec0ff */
[----:B------:R-:W-:-:S04]  /*0930*/  UIADD3 UR12, UPT, UPT, -UR5, 0x100000, URZ ;  /* 0x00100000050c7890 */ /* 0x000fc8000fffe1ff */
[----:B------:R-:W-:Y:S02]  /*0940*/  USHF.L.U32 UR13, UR12, 0xb, URZ ;  /* 0x0000000b0c0d7899 */ /* 0x000fe400080006ff */
[----:B------:R-:W-:Y:S02]  /*0950*/  USHF.L.U32 UR12, UR12, 0x1, URZ ;  /* 0x000000010c0c7899 */ /* 0x000fe400080006ff */
[----:B------:R-:W-:-:S04]  /*0960*/  UIADD3 UR4, UPT, UPT, -UR4, 0x100000, URZ ;  /* 0x0010000004047890 */ /* 0x000fc8000fffe1ff */
[----:B------:R-:W-:Y:S02]  /*0970*/  USHF.L.U32 UR5, UR4, 0xb, URZ ;  /* 0x0000000b04057899 */ /* 0x000fe400080006ff */
[----:B------:R-:W-:Y:S01]  /*0980*/  USHF.L.U32 UR4, UR4, 0x1, URZ ;  /* 0x0000000104047899 */ /* 0x000fe200080006ff */
[----:B------:R-:W-:Y:S01]  /*0990*/  ELECT P0, URZ, PT ;  /* 0x0000000000ff782f */ /* 0x000fe20003800000 */
[----:B------:R-:W3:Y:S02]  /*09a0*/  FENCE.VIEW.ASYNC.S ;  /* 0x00000000000073c6 */ /* 0x000ee40000000000 */
[----:B---3--:R3:W4:Y:S08]  /*09b0*/  SYNCS.EXCH.64 URZ, [UR7+0x140], UR12 ;  /* 0x0001400c07ff75b2 */ /* 0x0087300008000100 */
[----:B------:R3:W1:Y:S01]  /*09c0*/  SYNCS.EXCH.64 URZ, [UR7+0x158], UR4 ;  /* 0x0001580407ff75b2 */ /* 0x0006620008000100 */
[----:B------:R3:W1:Y:S01]  /*09d0*/  SYNCS.EXCH.64 URZ, [UR7+0x148], UR12 ;  /* 0x0001480c07ff75b2 */ /* 0x0006620008000100 */
[----:B------:R3:W1:Y:S01]  /*09e0*/  SYNCS.EXCH.64 URZ, [UR7+0x160], UR4 ;  /* 0x0001600407ff75b2 */ /* 0x0006620008000100 */
[----:B------:R3:W1:Y:S01]  /*09f0*/  SYNCS.EXCH.64 URZ, [UR7+0x150], UR12 ;  /* 0x0001500c07ff75b2 */ /* 0x0006620008000100 */
[----:B------:R3:W1:Y:S01]  /*0a00*/  SYNCS.EXCH.64 URZ, [UR7+0x168], UR4 ;  /* 0x0001680407ff75b2 */ /* 0x0006620008000100 */
[----:B------:R-:W-:Y:S01]  /*0a10*/  NOP ;  /* 0x0000000000007918 */ /* 0x000fe20000000000 */
.L_x_11:
[----:B------:R-:W2:Y:S01]  /*0a20*/  SHFL.IDX PT, R0, R96, RZ, 0x1f ;  /* 0x00001fff60007589 */ /* 0x000ea200000e0000 */
[----:B------:R-:W-:Y:S01]  /*0a30*/  NOP ;  /* 0x0000000000007918 */ /* 0x000fe20000000000 */
[----:B--2---:R-:W-:-:S13]  /*0a40*/  ISETP.NE.AND P0, PT, R0, 0x3, PT ;  /* 0x000000030000780c */ /* 0x004fda0003f05270 */
[----:B------:R-:W-:Y:S05]  /*0a50*/  @P0 BRA `(.L_x_12) ;  /* 0x00000000002c0947 */ /* 0x000fea0003800000 */
[----:B---3--:R-:W-:Y:S01]  /*0a60*/  UMOV UR5, 0x400 ;  /* 0x0000040000057882 */ /* 0x008fe20000000000 */
[----:B------:R-:W-:Y:S01]  /*0a70*/  UMOV UR4, 0x20 ;  /* 0x0000002000047882 */ /* 0x000fe20000000000 */
[----:B------:R-:W-:Y:S02]  /*0a80*/  ULEA UR5, UR37, UR5, 0x18 ;  /* 0x0000000525057291 */ /* 0x000fe4000f8ec0ff */
[----:B------:R-:W-:-:S04]  /*0a90*/  UIADD3 UR12, UPT, UPT, -UR4, 0x100000, URZ ;  /* 0x00100000040c7890 */ /* 0x000fc8000fffe1ff */
[----:B------:R-:W-:Y:S02]  /*0aa0*/  USHF.L.U32 UR13, UR12, 0xb, URZ ;  /* 0x0000000b0c0d7899 */ /* 0x000fe400080006ff */
[----:B------:R-:W-:Y:S01]  /*0ab0*/  USHF.L.U32 UR12, UR12, 0x1, URZ ;  /* 0x000000010c0c7899 */ /* 0x000fe200080006ff */
[----:B------:R-:W-:Y:S01]  /*0ac0*/  ELECT P0, URZ, PT ;  /* 0x0000000000ff782f */ /* 0x000fe20003800000 */
[----:B------:R-:W2:Y:S10]  /*0ad0*/  FENCE.VIEW.ASYNC.S ;  /* 0x00000000000073c6 */ /* 0x000eb40000000000 */
[----:B--2---:R2:W3:Y:S01]  /*0ae0*/  SYNCS.EXCH.64 URZ, [UR5+0x170], UR12 ;  /* 0x0001700c05ff75b2 */ /* 0x0044e20008000100 */
[----:B------:R2:W1:Y:S01]  /*0af0*/  SYNCS.EXCH.64 URZ, [UR5+0x178], UR12 ;  /* 0x0001780c05ff75b2 */ /* 0x0004620008000100 */
[----:B------:R-:W-:Y:S01]  /*0b00*/  NOP ;  /* 0x0000000000007918 */ /* 0x000fe20000000000 */
.L_x_12:
[----:B------:R-:W4:Y:S01]  /*0b10*/  SHFL.IDX PT, R0, R96, RZ, 0x1f ;  /* 0x00001fff60007589 */ /* 0x000f2200000e0000 */
[----:B------:R-:W-:Y:S01]  /*0b20*/  NOP ;  /* 0x0000000000007918 */ /* 0x000fe20000000000 */
[----:B----4-:R-:W-:-:S13]  /*0b30*/  ISETP.NE.AND P0, PT, R0, 0x4, PT ;  /* 0x000000040000780c */ /* 0x010fda0003f05270 */
[----:B------:R-:W-:Y:S05]  /*0b40*/  @P0 BRA `(.L_x_13) ;  /* 0x0000000000480947 */ /* 0x000fea0003800000 */
[----:B---3--:R-:W-:Y:S01]  /*0b50*/  UMOV UR7, 0x1e0 ;  /* 0x000001e000077882 */ /* 0x008fe20000000000 */
[----:B--2---:R-:W-:Y:S01]  /*0b60*/  UMOV UR5, 0x400 ;  /* 0x0000040000057882 */ /* 0x004fe20000000000 */
[----:B------:R-:W-:Y:S01]  /*0b70*/  USEL UR7, UR7, 0x1a0, UP5 ;  /* 0x000001a007077887 */ /* 0x000fe2000a800000 */
        /* <DEDUP_REMOVED lines=9> */
[----:B------:R-:W2:Y:S02]  /*0c10*/  FENCE.VIEW.ASYNC.S ;  /* 0x00000000000073c6 */ /* 0x000ea40000000000 */
[----:B--2---:R4:W2:Y:S08]  /*0c20*/  SYNCS.EXCH.64 URZ, [UR5+0x180], UR12 ;  /* 0x0001800c05ff75b2 */ /* 0x0048b00008000100 */
[----:B------:R4:W3:Y:S01]  /*0c30*/  SYNCS.EXCH.64 URZ, [UR5+0x190], UR14 ;  /* 0x0001900e05ff75b2 */ /* 0x0008e20008000100 */
[----:B------:R4:W1:Y:S01]  /*0c40*/  SYNCS.EXCH.64 URZ, [UR5+0x188], UR12 ;  /* 0x0001880c05ff75b2 */ /* 0x0008620008000100 */
[----:B------:R4:W1:Y:S02]  /*0c50*/  SYNCS.EXCH.64 URZ, [UR5+0x198], UR14 ;  /* 0x0001980e05ff75b2 */ /* 0x0008640008000100 */
[----:B----4-:R-:W-:Y:S01]  /*0c60*/  NOP ;  /* 0x0000000000007918 */ /* 0x010fe20000000000 */
.L_x_13:
[----:B------:R-:W4:Y:S01]  /*0c70*/  SHFL.IDX PT, R0, R96, RZ, 0x1f ;  /* 0x00001fff60007589 */ /* 0x000f2200000e0000 */
[----:B------:R-:W-:Y:S01]  /*0c80*/  NOP ;  /* 0x0000000000007918 */ /* 0x000fe20000000000 */
[----:B----4-:R-:W-:-:S13]  /*0c90*/  ISETP.NE.AND P0, PT, R0, 0x5, PT ;  /* 0x000000050000780c */ /* 0x010fda0003f05270 */
[----:B------:R-:W-:Y:S05]  /*0ca0*/  @P0 BRA `(.L_x_14) ;  /* 0x0000000000540947 */ /* 0x000fea0003800000 */
[----:B---3--:R-:W-:Y:S01]  /*0cb0*/  UMOV UR7, 0x400 ;  /* 0x0000040000077882 */ /* 0x008fe20000000000 */
[----:B--2---:R-:W-:Y:S01]  /*0cc0*/  UMOV UR5, 0x1 ;  /* 0x0000000100057882 */ /* 0x004fe20000000000 */
        /* <DEDUP_REMOVED lines=13> */
[----:B------:R4:W1:Y:S01]  /*0da0*/  SYNCS.EXCH.64 URZ, [UR7+0x1c8], UR4 ;  /* 0x0001c80407ff75b2 */ /* 0x0008620008000100 */
[----:B------:R4:W1:Y:S01]  /*0db0*/  SYNCS.EXCH.64 URZ, [UR7+0x1b0], UR12 ;  /* 0x0001b00c07ff75b2 */ /* 0x0008620008000100 */
[----:B------:R4:W1:Y:S01]  /*0dc0*/  SYNCS.EXCH.64 URZ, [UR7+0x1d0], UR4 ;  /* 0x0001d00407ff75b2 */ /* 0x0008620008000100 */
[----:B------:R4:W1:Y:S01]  /*0dd0*/  SYNCS.EXCH.64 URZ, [UR7+0x1b8], UR12 ;  /* 0x0001b80c07ff75b2 */ /* 0x0008620008000100 */
[----:B------:R4:W1:Y:S02]  /*0de0*/  SYNCS.EXCH.64 URZ, [UR7+0x1d8], UR4 ;  /* 0x0001d80407ff75b2 */ /* 0x0008640008000100 */
[----:B----4-:R-:W-:Y:S01]  /*0df0*/  NOP ;  /* 0x0000000000007918 */ /* 0x010fe20000000000 */
.L_x_14:
[----:B------:R-:W4:Y:S01]  /*0e00*/  SHFL.IDX PT, R0, R96, RZ, 0x1f ;  /* 0x00001fff60007589 */ /* 0x000f2200000e0000 */
[----:B------:R-:W-:Y:S01]  /*0e10*/  ISETP.NE.OR P1, PT, RZ, UR10, !P1 ;  /* 0x0000000aff007c0c */ /* 0x000fe2000cf25670 */
[----:B------:R-:W-:Y:S01]  /*0e20*/  NOP ;  /* 0x0000000000007918 */ /* 0x000fe20000000000 */
[----:B----4-:R-:W-:-:S13]  /*0e30*/  ISETP.NE.AND P0, PT, R0, 0x3, PT ;  /* 0x000000030000780c */ /* 0x010fda0003f05270 */
[----:B------:R-:W-:Y:S05]  /*0e40*/  @P0 BRA `(.L_x_15) ;  /* 0x0000000000340947 */ /* 0x000fea0003800000 */
[----:B--23--:R-:W-:Y:S01]  /*0e50*/  UMOV UR5, 0x400 ;  /* 0x0000040000057882 */ /* 0x00cfe20000000000 */
[----:B------:R-:W-:Y:S01]  /*0e60*/  UMOV UR4, 0x20 ;  /* 0x0000002000047882 */ /* 0x000fe20000000000 */
[----:B------:R-:W-:Y:S02]  /*0e70*/  ULEA UR5, UR37, UR5, 0x18 ;  /* 0x0000000525057291 */ /* 0x000fe4000f8ec0ff */
[----:B------:R-:W-:-:S04]  /*0e80*/  UIADD3 UR12, UPT, UPT, -UR4, 0x100000, URZ ;  /* 0x00100000040c7890 */ /* 0x000fc8000fffe1ff */
[----:B------:R-:W-:Y:S02]  /*0e90*/  USHF.L.U32 UR13, UR12, 0xb, URZ ;  /* 0x0000000b0c0d7899 */ /* 0x000fe400080006ff */
[----:B------:R-:W-:Y:S01]  /*0ea0*/  USHF.L.U32 UR12, UR12, 0x1, URZ ;  /* 0x000000010c0c7899 */ /* 0x000fe200080006ff */
[----:B------:R-:W-:Y:S01]  /*0eb0*/  ELECT P0, URZ, PT ;  /* 0x0000000000ff782f */ /* 0x000fe20003800000 */
[----:B------:R-:W2:Y:S10]  /*0ec0*/  FENCE.VIEW.ASYNC.S ;  /* 0x00000000000073c6 */ /* 0x000eb40000000000 */
[----:B--2---:R4:W2:Y:S01]  /*0ed0*/  SYNCS.EXCH.64 URZ, [UR5+0x1e0], UR12 ;  /* 0x0001e00c05ff75b2 */ /* 0x0048a20008000100 */
[----:B------:R4:W3:Y:S01]  /*0ee0*/  SYNCS.EXCH.64 URZ, [UR5+0x1f0], UR12 ;  /* 0x0001f00c05ff75b2 */ /* 0x0008e20008000100 */
[----:B------:R4:W1:Y:S01]  /*0ef0*/  SYNCS.EXCH.64 URZ, [UR5+0x1e8], UR12 ;  /* 0x0001e80c05ff75b2 */ /* 0x0008620008000100 */
[----:B------:R4:W1:Y:S02]  /*0f00*/  SYNCS.EXCH.64 URZ, [UR5+0x1f8], UR12 ;  /* 0x0001f80c05ff75b2 */ /* 0x0008640008000100 */
[----:B----4-:R-:W-:Y:S01]  /*0f10*/  NOP ;  /* 0x0000000000007918 */ /* 0x010fe20000000000 */
.L_x_15:
[----:B------:R-:W-:Y:S01]  /*0f20*/  VOTEU.ALL UP1, P1 ;  /* 0x0000000000ff7886 */ /* 0x000fe20000820000 */
[----:B--23--:R-:W2:Y:S01]  /*0f30*/  LDCU UR5, c[0x0][0x36c] ;  /* 0x00006d80ff0577ac */ /* 0x00cea20008000800 */
[----:B------:R-:W-:Y:S01]  /*0f40*/  NOP ;  /* 0x0000000000007918 */ /* 0x000fe20000000000 */
[----:B------:R-:W-:Y:S01]  /*0f50*/  LOP3.LUT R10, R105, 0x1f, RZ, 0xc0, !PT ;  /* 0x0000001f690a7812 */ /* 0x000fe200078ec0ff */
[----:B------:R-:W-:Y:S01]  /*0f60*/  UMOV UR12, 0x20 ;  /* 0x00000020000c7882 */ /* 0x000fe20000000000 */
[----:B------:R-:W-:Y:S01]  /*0f70*/  @!UP1 UMOV UR4, 0x400 ;  /* 0x0000040000049882 */ /* 0x000fe20000000000 */
[----:B------:R-:W-:-:S04]  /*0f80*/  @!UP1 UIADD3 UR12, UPT, UPT, -UR12, 0x100000, URZ ;  /* 0x001000000c0c9890 */ /* 0x000fc8000fffe1ff */
[----:B------:R-:W-:Y:S02]  /*0f90*/  @!UP1 USHF.L.U32 UR13, UR12, 0xb, URZ ;  /* 0x0000000b0c0d9899 */ /* 0x000fe400080006ff */
[----:B------:R-:W-:Y:S02]  /*0fa0*/  @!UP1 USHF.L.U32 UR12, UR12, 0x1, URZ ;  /* 0x000000010c0c9899 */ /* 0x000fe400080006ff */
[----:B------:R-:W-:Y:S01]  /*0fb0*/  @!UP1 ULEA UR4, UR37, UR4, 0x18 ;  /* 0x0000000425049291 */ /* 0x000fe2000f8ec0ff */
[----:B------:R-:W-:Y:S01]  /*0fc0*/  VOTEU.ALL UP1, P1 ;  /* 0x0000000000ff7886 */ /* 0x000fe20000820000 */
[----:B------:R-:W-:Y:S01]  /*0fd0*/  UISETP.NE.AND UP4, UPT, UR10, URZ, UPT ;  /* 0x000000ff0a00728c */ /* 0x000fe2000bf85270 */
[----:B------:R-:W3:Y:S09]  /*0fe0*/  FENCE.VIEW.ASYNC.S ;  /* 0x00000000000073c6 */ /* 0x000ef20000000000 */
[----:B---3--:R3:W4:Y:S01]  /*0ff0*/  @!UP1 SYNCS.EXCH.64 URZ, [UR4+0x200], UR12 ;  /* 0x0002000c04ff95b2 */ /* 0x0087220008000100 */
[----:B--2---:R-:W-:-:S09]  /*1000*/  UISETP.EQ.U32.AND UP1, UPT, UR5, 0x1, UPT ;  /* 0x000000010500788c */ /* 0x004fd2000bf22070 */
[----:B------:R-:W-:Y:S05]  /*1010*/  BRA.U !UP1, `(.L_x_16) ;  /* 0x0000000109087547 */ /* 0x000fea000b800000 */
[----:B-1--4-:R-:W-:Y:S01]  /*1020*/  UCGABAR_ARV ;  /* 0x00000000000079c7 */ /* 0x012fe20008000000 */
[----:B------:R-:W-:Y:S05]  /*1030*/  BRA `(.L_x_17) ;  /* 0x0000000000047947 */ /* 0x000fea0003800000 */
.L_x_16:
[----:B-1--4-:R-:W-:Y:S01]  /*1040*/  NOP ;  /* 0x0000000000007918 */ /* 0x012fe20000000000 */
.L_x_17:
[----:B------:R-:W1:Y:S01]  /*1050*/  S2R R15, SR_CTAID.Y ;  /* 0x00000000000f7919 */ /* 0x000e620000002600 */
[----:B------:R-:W-:-:S05]  /*1060*/  CS2R.32 R91, SR_CgaSize ;  /* 0x00000000005b7805 */ /* 0x000fca0000008a00 */
[----:B------:R-:W-:-:S05]  /*1070*/  IMAD R91, R91, -0xa0, RZ ;  /* 0xffffff605b5b7824 */ /* 0x000fca00078e02ff */
[----:B---3--:R-:W-:-:S14]  /*1080*/  R2UR UR4, R91 ;  /* 0x000000005b0472ca */ /* 0x008fdc00000e0000 */
[----:B------:R-:W2:Y:S01]  /*1090*/  LDCU UR4, c[0x0][UR4+0x2b4] ;  /* 0x00005680040477ac */ /* 0x000ea20008000800 */
[----:B------:R-:W-:-:S05]  /*10a0*/  CS2R.32 R0, SR_CgaSize ;  /* 0x0000000000007805 */ /* 0x000fca0000008a00 */
[----:B------:R-:W-:-:S06]  /*10b0*/  IMAD R0, R0, -0xa0, RZ ;  /* 0xffffff6000007824 */ /* 0x000fcc00078e02ff */
[----:B------:R-:W3:Y:S01]  /*10c0*/  LDC R0, c[0x0][R0+0x2a4] ;  /* 0x0000a90000007b82 */ /* 0x000ee20000000800 */
[----:B------:R-:W-:Y:S01]  /*10d0*/  PRMT R8, RZ, 0x7610, R8 ;  /* 0x00007610ff087816 */ /* 0x000fe20000000008 */
[----:B------:R-:W4:Y:S01]  /*10e0*/  S2R R9, SR_CTAID.X ;  /* 0x0000000000097919 */ /* 0x000f220000002500 */
[----:B------:R-:W-:-:S05]  /*10f0*/  CS2R.32 R91, SR_CgaSize ;  /* 0x00000000005b7805 */ /* 0x000fca0000008a00 */
[----:B------:R-:W-:-:S05]  /*1100*/  IMAD R91, R91, -0xa0, RZ ;  /* 0xffffff605b5b7824 */ /* 0x000fca00078e02ff */
[----:B------:R-:W-:-:S14]  /*1110*/  R2UR UR5, R91 ;  /* 0x000000005b0572ca */ /* 0x000fdc00000e0000 */
[----:B------:R-:W3:Y:S01]  /*1120*/  LDCU UR5, c[0x0][UR5+0x2b0] ;  /* 0x00005600050577ac */ /* 0x000ee20008000800 */
[----:B------:R-:W-:Y:S01]  /*1130*/  UISETP.NE.AND UP2, UPT, UR10, 0x2, UPT ;  /* 0x000000020a00788c */ /* 0x000fe2000bf45270 */
[----:B------:R-:W2:Y:S01]  /*1140*/  LDC R11, c[0x0][0xb24] ;  /* 0x0002c900ff0b7b82 */ /* 0x000ea20000000800 */
[----:B------:R-:W-:-:S05]  /*1150*/  CS2R.32 R2, SR_CgaSize ;  /* 0x0000000000027805 */ /* 0x000fca0000008a00 */
[----:B------:R-:W-:-:S06]  /*1160*/  IMAD R2, R2, -0xa0, RZ ;  /* 0xffffff6002027824 */ /* 0x000fcc00078e02ff */
[----:B------:R-:W3:Y:S08]  /*1170*/  LDC R2, c[0x0][R2+0x2a0] ;  /* 0x0000a80002027b82 */ /* 0x000ef00000000800 */
[----:B------:R-:W3:Y:S01]  /*1180*/  LDC R37, c[0x0][0xb24] ;  /* 0x0002c900ff257b82 */ /* 0x000ee20000000800 */
[----:B-1----:R-:W-:-:S07]  /*1190*/  I2FP.F32.U32 R90, R15 ;  /* 0x0000000f005a7245 */ /* 0x002fce0000201000 */
[----:B------:R-:W1:Y:S01]  /*11a0*/  S2UR UR36, SR_CTAID.Z ;  /* 0x00000000002479c3 */ /* 0x000e620000002700 */
[----:B--2---:R-:W-:Y:S01]  /*11b0*/  ISETP.GE.AND P0, PT, R11, 0x1, PT ;  /* 0x000000010b00780c */ /* 0x004fe20003f06270 */
[----:B----4-:R-:W-:Y:S01]  /*11c0*/  IMAD.MOV.U32 R14, RZ, RZ, R9 ;  /* 0x000000ffff0e7224 */ /* 0x010fe200078e0009 */
[----:B------:R-:W-:Y:S01]  /*11d0*/  I2FP.F32.U32 R91, R9 ;  /* 0x00000009005b7245 */ /* 0x000fe20000201000 */
[----:B------:R-:W-:Y:S01]  /*11e0*/  FMUL R90, R90, UR4 ;  /* 0x000000045a5a7c20 */ /* 0x000fe20008400000 */
[----:B------:R-:W2:Y:S03]  /*11f0*/  LDCU UR4, c[0x0][0xb30] ;  /* 0x00016600ff0477ac */ /* 0x000ea60008000800 */
[----:B---3--:R-:W-:Y:S02]  /*1200*/  FMUL R91, R91, UR5 ;  /* 0x000000055b5b7c20 */ /* 0x008fe40008400000 */
[----:B------:R-:W3:Y:S08]  /*1210*/  F2I.U32.TRUNC.NTZ R90, R90 ;  /* 0x0000005a005a7305 */ /* 0x000ef0000020f000 */
[----:B------:R-:W4:Y:S01]  /*1220*/  F2I.U32.TRUNC.NTZ R91, R91 ;  /* 0x0000005b005b7305 */ /* 0x000f22000020f000 */
[----:B--2---:R-:W-:Y:S01]  /*1230*/  UISETP.NE.AND UP3, UPT, UR4, 0x1, UPT ;  /* 0x000000010400788c */ /* 0x004fe2000bf65270 */
[----:B---3--:R-:W-:-:S05]  /*1240*/  IADD3 R90, PT, PT, -R90, RZ, RZ ;  /* 0x000000ff5a5a7210 */ /* 0x008fca0007ffe1ff */
[----:B------:R-:W-:Y:S01]  /*1250*/  IMAD R90, R0, R90, R15 ;  /* 0x0000005a005a7224 */ /* 0x000fe200078e020f */
[----:B------:R-:W-:Y:S01]  /*1260*/  PRMT R0, RZ, 0x7610, R0 ;  /* 0x00007610ff007816 */ /* 0x000fe20000000000 */
[----:B----4-:R-:W-:-:S04]  /*1270*/  IMAD.MOV R91, RZ, RZ, -R91 ;  /* 0x000000ffff5b7224 */ /* 0x010fc800078e0a5b */
[----:B------:R-:W-:Y:S01]  /*1280*/  IMAD R91, R2, R91, R9 ;  /* 0x0000005b025b7224 */ /* 0x000fe200078e0209 */
[----:B-1----:R-:W-:Y:S06]  /*1290*/  BRA.U UP4, `(.L_x_18) ;  /* 0x0000000104247547 */ /* 0x002fec000b800000 */
[----:B------:R-:W-:Y:S01]  /*12a0*/  ISETP.NE.AND P1, PT, R90, RZ, PT ;  /* 0x000000ff5a00720c */ /* 0x000fe20003f25270 */
[----:B------:R-:W-:Y:S01]  /*12b0*/  IMAD.MOV.U32 R0, RZ, RZ, 0x3 ;  /* 0x00000003ff007424 */ /* 0x000fe200078e00ff */
[C---:B------:R-:W-:Y:S02]  /*12c0*/  LOP3.LUT R2, R91.reuse, 0xfffffffe, RZ, 0xc0, !PT ;  /* 0xfffffffe5b027812 */ /* 0x040fe400078ec0ff */
[----:B------:R-:W-:Y:S02]  /*12d0*/  ISETP.LT.U32.OR P1, PT, R91, 0x2, !P1 ;  /* 0x000000025b00780c */ /* 0x000fe40004f21470 */
[----:B------:R-:W-:Y:S02]  /*12e0*/  SHF.L.U32 R0, R0, R2, RZ ;  /* 0x0000000200007219 */ /* 0x000fe400000006ff */
[----:B------:R-:W-:Y:S02]  /*12f0*/  SEL R4, RZ, 0x1, !P1 ;  /* 0x00000001ff047807 */ /* 0x000fe40004800000 */
[----:B------:R-:W-:-:S05]  /*1300*/  SEL R3, RZ, 0x2, !P1 ;  /* 0x00000002ff037807 */ /* 0x000fca0004800000 */
[----:B------:R-:W-:-:S05]  /*1310*/  IMAD.IADD R3, R4, 0x1, R3 ;  /* 0x0000000104037824 */ /* 0x000fca00078e0203 */
[----:B------:R-:W-:Y:S02]  /*1320*/  PRMT R8, R3, 0x7610, R8 ;  /* 0x0000761003087816 */ /* 0x000fe40000000008 */
.L_x_18:
[----:B------:R-:W-:Y:S05]  /*1330*/  @!P0 BRA `(.L_x_19) ;  /* 0x0000000000b88947 */ /* 0x000fea0003800000 */
[----:B------:R-:W1:Y:S01]  /*1340*/  LDC.64 R4, c[0x0][0xb18] ;  /* 0x0002c600ff047b82 */ /* 0x000e620000000a00 */
[----:B------:R-:W-:-:S07]  /*1350*/  ISETP.NE.AND P0, PT, R11, 0x1, PT ;  /* 0x000000010b00780c */ /* 0x000fce0003f05270 */
[----:B------:R-:W2:Y:S08]  /*1360*/  LDC R14, c[0x0][0xb0c] ;  /* 0x0002c300ff0e7b82 */ /* 0x000eb00000000800 */
[----:B------:R-:W3:Y:S08]  /*1370*/  LDC R16, c[0x0][0x370] ;  /* 0x0000dc00ff107b82 */ /* 0x000ef00000000800 */
[----:B------:R-:W4:Y:S01]  /*1380*/  LDC R13, c[0x0][0x374] ;  /* 0x0000dd00ff0d7b82 */ /* 0x000f220000000800 */
[----:B-1----:R-:W-:-:S07]  /*1390*/  ISETP.NE.AND P1, PT, R4, 0x1, PT ;  /* 0x000000010400780c */ /* 0x002fce0003f25270 */
[----:B------:R-:W3:Y:S01]  /*13a0*/  LDC.64 R6, c[0x0][0xb10] ;  /* 0x0002c400ff067b82 */ /* 0x000ee20000000a00 */
[----:B--2---:R-:W-:-:S07]  /*13b0*/  ISETP.NE.AND P2, PT, R14, 0x1, PT ;  /* 0x000000010e00780c */ /* 0x004fce0003f45270 */
[----:B------:R-:W1:Y:S08]  /*13c0*/  LDC R12, c[0x0][0xb20] ;  /* 0x0002c800ff0c7b82 */ /* 0x000e700000000800 */
[----:B------:R-:W2:Y:S01]  /*13d0*/  LDC.64 R2, c[0x0][0xb28] ;  /* 0x0002ca00ff027b82 */ /* 0x000ea20000000a00 */
[----:B----4-:R-:W-:-:S04]  /*13e0*/  IMAD.HI.U32 R17, R13, R5, RZ ;  /* 0x000000050d117227 */ /* 0x010fc800078e00ff */
[----:B------:R-:W-:-:S04]  /*13f0*/  IMAD.HI.U32 R5, R15, R5, RZ ;  /* 0x000000050f057227 */ /* 0x000fc800078e00ff */
[----:B---3--:R-:W-:-:S05]  /*1400*/  IMAD.HI.U32 R18, R16, R6, RZ ;  /* 0x0000000610127227 */ /* 0x008fca00078e00ff */
[-C--:B------:R-:W-:Y:S01]  /*1410*/  @P2 SHF.R.U32.HI R16, RZ, R7.reuse, R18 ;  /* 0x00000007ff102219 */ /* 0x080fe20000011612 */
[----:B------:R-:W-:Y:S01]  /*1420*/  IMAD.HI.U32 R18, R9, R6, RZ ;  /* 0x0000000609127227 */ /* 0x000fe200078e00ff */
[-C--:B-1----:R-:W-:Y:S02]  /*1430*/  @P1 SHF.R.U32.HI R13, RZ, R12.reuse, R17 ;  /* 0x0000000cff0d1219 */ /* 0x082fe40000011611 */
[----:B------:R-:W-:Y:S02]  /*1440*/  SHF.R.U32.HI R5, RZ, R12, R5 ;  /* 0x0000000cff057219 */ /* 0x000fe40000011605 */
[----:B------:R-:W-:Y:S02]  /*1450*/  SHF.R.U32.HI R18, RZ, R7, R18 ;  /* 0x00000007ff127219 */ /* 0x000fe40000011612 */
[----:B------:R-:W-:Y:S01]  /*1460*/  SEL R5, R15, R5, !P1 ;  /* 0x000000050f057207 */ /* 0x000fe20004800000 */
[----:B--2---:R-:W-:Y:S01]  /*1470*/  IMAD.HI.U32 R17, R13, R2, RZ ;  /* 0x000000020d117227 */ /* 0x004fe200078e00ff */
[----:B------:R-:W-:-:S03]  /*1480*/  SEL R18, R9, R18, !P2 ;  /* 0x0000001209127207 */ /* 0x000fc60005000000 */
[----:B------:R-:W-:Y:S01]  /*1490*/  IMAD.HI.U32 R6, R16, R2, RZ ;  /* 0x0000000210067227 */ /* 0x000fe200078e00ff */
[----:B------:R-:W-:-:S04]  /*14a0*/  @P0 SHF.R.U32.HI R13, RZ, R3, R17 ;  /* 0x00000003ff0d0219 */ /* 0x000fc80000011611 */
[----:B------:R-:W-:Y:S01]  /*14b0*/  @P0 SHF.R.U32.HI R16, RZ, R3, R6 ;  /* 0x00000003ff100219 */ /* 0x000fe20000011606 */
[----:B------:R-:W-:-:S04]  /*14c0*/  IMAD R13, R13, R11, RZ ;  /* 0x0000000b0d0d7224 */ /* 0x000fc800078e02ff */
[----:B------:R-:W-:Y:S01]  /*14d0*/  IMAD R6, R16, R11, RZ ;  /* 0x0000000b10067224 */ /* 0x000fe200078e02ff */
[----:B------:R-:W-:-:S04]  /*14e0*/  ISETP.GE.AND P1, PT, R5, R13, PT ;  /* 0x0000000d0500720c */ /* 0x000fc80003f26270 */
[----:B------:R-:W-:Y:S01]  /*14f0*/  ISETP.GE.OR P1, PT, R18, R6, P1 ;  /* 0x000000061200720c */ /* 0x000fe20000f26670 */
[----:B------:R-:W-:-:S05]  /*1500*/  IMAD.HI.U32 R6, R5, R2, RZ ;  /* 0x0000000205067227 */ /* 0x000fca00078e00ff */
[----:B------:R-:W-:-:S04]  /*1510*/  SHF.R.U32.HI R6, RZ, R3, R6 ;  /* 0x00000003ff067219 */ /* 0x000fc80000011606 */
[----:B------:R-:W-:-:S03]  /*1520*/  SEL R6, R5, R6, !P0 ;  /* 0x0000000605067207 */ /* 0x000fc60004000000 */
[----:B------:R-:W-:Y:S01]  /*1530*/  @!P1 IMAD.HI.U32 R7, R18, R2, RZ ;  /* 0x0000000212079227 */ /* 0x000fe200078e00ff */
[----:B------:R-:W-:-:S04]  /*1540*/  IADD3 R2, PT, PT, -R6, RZ, RZ ;  /* 0x000000ff06027210 */ /* 0x000fc80007ffe1ff */
[----:B------:R-:W-:Y:S01]  /*1550*/  @!P1 SHF.R.U32.HI R3, RZ, R3, R7 ;  /* 0x00000003ff039219 */ /* 0x000fe20000011607 */
[----:B------:R-:W-:Y:S01]  /*1560*/  IMAD R2, R11, R2, R5 ;  /* 0x000000020b027224 */ /* 0x000fe200078e0205 */
[----:B------:R-:W-:Y:S02]  /*1570*/  IADD3 R7, PT, PT, -R5, RZ, RZ ;  /* 0x000000ff05077210 */ /* 0x000fe40007ffe1ff */
[----:B------:R-:W-:-:S03]  /*1580*/  @!P1 SEL R3, R18, R3, !P0 ;  /* 0x0000000312039207 */ /* 0x000fc60004000000 */
[----:B------:R-:W-:Y:S02]  /*1590*/  IMAD R7, R4, R7, R15 ;  /* 0x0000000704077224 */ /* 0x000fe400078e020f */
[--C-:B------:R-:W-:Y:S02]  /*15a0*/  @!P1 IMAD.IADD R6, R6, 0x1, -R3.reuse ;  /* 0x0000000106069824 */ /* 0x100fe400078e0a03 */
[----:B------:R-:W-:Y:S01]  /*15b0*/  @!P1 IMAD R3, R2, R16, R3 ;  /* 0x0000001002039224 */ /* 0x000fe200078e0203 */
[----:B------:R-:W-:Y:S01]  /*15c0*/  IADD3 R2, PT, PT, -R18, RZ, RZ ;  /* 0x000000ff12027210 */ /* 0x000fe20007ffe1ff */
[----:B------:R-:W-:Y:S02]  /*15d0*/  @!P1 IMAD R5, R6, R11, R18 ;  /* 0x0000000b06059224 */ /* 0x000fe400078e0212 */
[----:B------:R-:W-:Y:S02]  /*15e0*/  @!P1 IMAD.MOV.U32 R18, RZ, RZ, R3 ;  /* 0x000000ffff129224 */ /* 0x000fe400078e0003 */
[----:B------:R-:W-:-:S02]  /*15f0*/  IMAD R2, R14, R2, R9 ;  /* 0x000000020e027224 */ /* 0x000fc400078e0209 */
[----:B------:R-:W-:Y:S02]  /*1600*/  IMAD R15, R5, R4, R7 ;  /* 0x00000004050f7224 */ /* 0x000fe400078e0207 */
[----:B------:R-:W-:Y:S02]  /*1610*/  IMAD R14, R18, R14, R2 ;  /* 0x0000000e120e7224 */ /* 0x000fe400078e0202 */
.L_x_19:
[----:B------:R-:W-:Y:S05]  /*1620*/  BRA.U UP3, `(.L_x_20) ;  /* 0x0000000103407547 */ /* 0x000fea000b800000 */
[----:B------:R-:W1:Y:S08]  /*1630*/  LDC.64 R4, c[0x0][0xb10] ;  /* 0x0002c400ff047b82 */ /* 0x000e700000000a00 */
[----:B------:R-:W2:Y:S08]  /*1640*/  LDC.64 R2, c[0x0][0xb18] ;  /* 0x0002c600ff027b82 */ /* 0x000eb00000000a00 */
[----:B------:R-:W3:Y:S08]  /*1650*/  LDC R6, c[0x0][0xb20] ;  /* 0x0002c800ff067b82 */ /* 0x000ef00000000800 */
[----:B------:R-:W4:Y:S01]  /*1660*/  LDC R7, c[0x0][0xb0c] ;  /* 0x0002c300ff077b82 */ /* 0x000f220000000800 */
[----:B-1----:R-:W-:-:S05]  /*1670*/  IMAD.HI.U32 R4, R14, R4, RZ ;  /* 0x000000040e047227 */ /* 0x002fca00078e00ff */
[----:B------:R-:W-:Y:S01]  /*1680*/  SHF.R.U32.HI R4, RZ, R5, R4 ;  /* 0x00000005ff047219 */ /* 0x000fe20000011604 */
[----:B--2---:R-:W-:Y:S01]  /*1690*/  IMAD.HI.U32 R3, R15, R3, RZ ;  /* 0x000000030f037227 */ /* 0x004fe200078e00ff */
[----:B------:R-:W-:-:S04]  /*16a0*/  ISETP.NE.AND P0, PT, R2, 0x1, PT ;  /* 0x000000010200780c */ /* 0x000fc80003f05270 */
[----:B---3--:R-:W-:-:S04]  /*16b0*/  SHF.R.U32.HI R3, RZ, R6, R3 ;  /* 0x00000006ff037219 */ /* 0x008fc80000011603 */
[----:B------:R-:W-:Y:S02]  /*16c0*/  SEL R3, R15, R3, !P0 ;  /* 0x000000030f037207 */ /* 0x000fe40004000000 */
[----:B----4-:R-:W-:-:S04]  /*16d0*/  ISETP.NE.AND P1, PT, R7, 0x1, PT ;  /* 0x000000010700780c */ /* 0x010fc80003f25270 */
[----:B------:R-:W-:-:S05]  /*16e0*/  SEL R5, R14, R4, !P1 ;  /* 0x000000040e057207 */ /* 0x000fca0004800000 */
[----:B------:R-:W-:Y:S02]  /*16f0*/  IMAD.IADD R4, R3, 0x1, -R5 ;  /* 0x0000000103047824 */ /* 0x000fe400078e0a05 */
[----:B------:R-:W-:Y:S02]  /*1700*/  IMAD.IADD R3, R5, 0x1, -R3 ;  /* 0x0000000105037824 */ /* 0x000fe400078e0a03 */
[----:B------:R-:W-:Y:S02]  /*1710*/  IMAD R14, R4, R7, R14 ;  /* 0x00000007040e7224 */ /* 0x000fe400078e020e */
[----:B------:R-:W-:Y:S02]  /*1720*/  IMAD R15, R3, R2, R15 ;  /* 0x00000002030f7224 */ /* 0x000fe400078e020f */
.L_x_20:
[----:B------:R-:W-:Y:S05]  /*1730*/  BRA.U !UP1, `(.L_x_21) ;  /* 0x00000001090c7547 */ /* 0x000fea000b800000 */
[----:B------:R-:W-:Y:S01]  /*1740*/  UCGABAR_WAIT ;  /* 0x0000000000007dc7 */ /* 0x000fe20008000000 */
[----:B------:R-:W-:Y:S01]  /*1750*/  CCTL.IVALL ;  /* 0x00000000ff00798f */ /* 0x000fe20002000000 */
[----:B------:R-:W-:Y:S05]  /*1760*/  BRA `(.L_x_22) ;  /* 0x0000000000047947 */ /* 0x000fea0003800000 */
.L_x_21:
[----:B------:R-:W-:Y:S06]  /*1770*/  BAR.SYNC.DEFER_BLOCKING 0x0 ;  /* 0x0000000000007b1d */ /* 0x000fec0000010000 */
.L_x_22:
[----:B------:R-:W-:Y:S05]  /*1780*/  BRA.U UP2, `(.L_x_23) ;  /* 0x0000001902f07547 */ /* 0x000fea000b800000 */
[----:B------:R-:W1:Y:S01]  /*1790*/  LDCU UR7, c[0x0][0x38c] ;  /* 0x00007180ff0777ac */ /* 0x000e620008000800 */
[----:B------:R-:W2:Y:S01]  /*17a0*/  LDC R8, c[0x0][0x370] ;  /* 0x0000dc00ff087b82 */ /* 0x000ea20000000800 */
[----:B------:R-:W-:Y:S01]  /*17b0*/  PLOP3.LUT P1, PT, PT, PT, UP5, 0x80, 0x8 ;  /* 0x000000000008781c */ /* 0x000fe20003f2f058 */
[C---:B------:R-:W-:Y:S01]  /*17c0*/  IMAD.SHL.U32 R18, R9.reuse, 0x40, RZ ;  /* 0x0000004009127824 */ /* 0x040fe200078e00ff */
[----:B------:R-:W-:Y:S01]  /*17d0*/  UISETP.NE.AND UP1, UPT, UR10, URZ, UPT ;  /* 0x000000ff0a00728c */ /* 0x000fe2000bf25270 */
[----:B------:R-:W-:Y:S01]  /*17e0*/  ISETP.NE.AND P4, PT, R10, RZ, P5 ;  /* 0x000000ff0a00720c */ /* 0x000fe20002f85270 */
[----:B------:R-:W-:Y:S01]  /*17f0*/  IMAD.MOV.U32 R17, RZ, RZ, 0x1 ;  /* 0x00000001ff117424 */ /* 0x000fe200078e00ff */
[----:B------:R-:W-:Y:S01]  /*1800*/  LOP3.LUT R19, R9, 0x1, RZ, 0xc0, !PT ;  /* 0x0000000109137812 */ /* 0x000fe200078ec0ff */
[----:B------:R-:W-:Y:S01]  /*1810*/  IMAD.MOV.U32 R16, RZ, RZ, RZ ;  /* 0x000000ffff107224 */ /* 0x000fe200078e00ff */
[----:B------:R-:W3:Y:S01]  /*1820*/  LDC R0, c[0x0][0x374] ;  /* 0x0000dd00ff007b82 */ /* 0x000ee20000000800 */
[----:B------:R-:W-:-:S02]  /*1830*/  PLOP3.LUT P1, PT, P1, PT, PT, 0x8, 0x80 ;  /* 0x000000000080781c */ /* 0x000fc40000f2e170 */
[----:B------:R-:W-:Y:S01]  /*1840*/  CS2R R12, SRZ ;  /* 0x00000000000c7805 */ /* 0x000fe2000001ff00 */
[----:B------:R-:W-:Y:S01]  /*1850*/  IMAD.MOV.U32 R11, RZ, RZ, 0x1 ;  /* 0x00000001ff0b7424 */ /* 0x000fe200078e00ff */
[----:B------:R-:W4:Y:S01]  /*1860*/  LDCU.64 UR22, c[0x0][0x348] ;  /* 0x00006900ff1677ac */ /* 0x000f220008000a00 */
[----:B------:R-:W-:Y:S02]  /*1870*/  USEL UR24, UR6, 0x2, UP1 ;  /* 0x0000000206187887 */ /* 0x000fe40008800000 */
[----:B-1----:R-:W-:Y:S01]  /*1880*/  UIADD3 UR4, UPT, UPT, UR7, 0x1f, URZ ;  /* 0x0000001f07047890 */ /* 0x002fe2000fffe0ff */
[----:B------:R-:W-:-:S03]  /*1890*/  UMOV UR25, URZ ;  /* 0x000000ff00197c82 */ /* 0x000fc60008000000 */
[----:B------:R-:W-:-:S04]  /*18a0*/  USHF.R.S32.HI UR14, URZ, 0x1f, UR4 ;  /* 0x0000001fff0e7899 */ /* 0x000fc80008011404 */
[----:B------:R-:W-:Y:S02]  /*18b0*/  ULEA.HI UR14, UR14, UR4, URZ, 0x5 ;  /* 0x000000040e0e7291 */ /* 0x000fe4000f8f28ff */
[----:B------:R-:W-:Y:S02]  /*18c0*/  UIADD3 UR4, UPT, UPT, UR7, -0x1, URZ ;  /* 0xffffffff07047890 */ /* 0x000fe4000fffe0ff */
[----:B------:R-:W-:Y:S02]  /*18d0*/  USHF.R.S32.HI UR14, URZ, 0x5, UR14 ;  /* 0x00000005ff0e7899 */ /* 0x000fe4000801140e */
[----:B------:R-:W-:Y:S02]  /*18e0*/  UISETP.GE.U32.AND UP2, UPT, UR4, -0x3f, UPT ;  /* 0xffffffc10400788c */ /* 0x000fe4000bf46070 */
[----:B------:R-:W-:Y:S02]  /*18f0*/  UISETP.LT.U32.AND UP0, UPT, UR14, 0x14, UPT ;  /* 0x000000140e00788c */ /* 0x000fe4000bf01070 */
[----:B------:R-:W-:-:S02]  /*1900*/  UIADD3 UR7, UPT, UPT, UR7, 0x3e, URZ ;  /* 0x0000003e07077890 */ /* 0x000fc4000fffe0ff */
[----:B------:R-:W-:-:S04]  /*1910*/  USEL UR13, UR14, 0x14, UP0 ;  /* 0x000000140e0d7887 */ /* 0x000fc80008000000 */
[----:B------:R-:W-:Y:S02]  /*1920*/  UIADD3 UR21, UPT, UPT, UR13, -0x1, URZ ;  /* 0xffffffff0d157890 */ /* 0x000fe4000fffe0ff */
[----:B------:R-:W-:Y:S02]  /*1930*/  @UP2 UIADD3 UR21, UPT, UPT, UR13, URZ, URZ ;  /* 0x000000ff0d152290 */ /* 0x000fe4000fffe0ff */
[----:B------:R-:W-:Y:S02]  /*1940*/  UIADD3 UR26, UPT, UPT, UR14, -UR13, URZ ;  /* 0x8000000d0e1a7290 */ /* 0x000fe4000fffe0ff */
[----:B------:R-:W-:Y:S02]  /*1950*/  UIADD3 UR15, UPT, UPT, UR21, 0x1, URZ ;  /* 0x00000001150f7890 */ /* 0x000fe4000fffe0ff */
[----:B--2-4-:R-:W-:-:S12]  /*1960*/  UIADD3 UR21, UPT, UPT, -UR21, URZ, URZ ;  /* 0x000000ff15157290 */ /* 0x014fd8000fffe1ff */
.L_x_43:
[----:B------:R-:W-:Y:S01]  /*1970*/  UISETP.NE.AND UP0, UPT, UR37, URZ, UPT ;  /* 0x000000ff2500728c */ /* 0x000fe2000bf05270 */
[----:B------:R-:W1:Y:S08]  /*1980*/  S2UR UR37, SR_CgaCtaId ;  /* 0x00000000002579c3 */ /* 0x000e700000008800 */
[----:B------:R-:W-:Y:S05]  /*1990*/  BRA.U UP0, `(.L_x_24) ;  /* 0x0000000100347547 */ /* 0x000fea000b800000 */
[----:B------:R-:W2:Y:S01]  /*19a0*/  S2R R2, SR_CgaCtaId ;  /* 0x0000000000027919 */ /* 0x000ea20000008800 */
[----:B------:R-:W-:-:S04]  /*19b0*/  MOV R3, 0x400 ;  /* 0x0000040000037802 */ /* 0x000fc80000000f00 */
[----:B--2---:R-:W-:Y:S02]  /*19c0*/  LEA R2, R2, R3, 0x18 ;  /* 0x0000000302027211 */ /* 0x004fe400078ec0ff */
[----:B------:R-:W-:-:S03]  /*19d0*/  SHF.L.U32 R3, R11, 0x1f, RZ ;  /* 0x0000001f0b037819 */ /* 0x000fc600000006ff */
[----:B------:R-:W-:-:S04]  /*19e0*/  IMAD R2, R12, 0x8, R2 ;  /* 0x000000080c027824 */ /* 0x000fc800078e0202 */
[----:B------:R-:W2:Y:S02]  /*19f0*/  SYNCS.PHASECHK.TRANS64.TRYWAIT P0, [R2+URZ+0x1f0], R3 ;  /* 0x0001f003020075a7 */ /* 0x000ea400080011ff */
[----:B--2---:R-:W-:Y:S05]  /*1a00*/  @!P0 BRA `(.L_x_25) ;  /* 0x00000078004c8947 */ /* 0x004fea0003800000 */
.L_x_157:
[----:B------:R-:W-:Y:S01]  /*1a10*/  VIADD R12, R12, 0x1 ;  /* 0x000000010c0c7836 */ /* 0x000fe20000000000 */
[----:B------:R2:W-:Y:S04]  /*1a20*/  SYNCS.ARRIVE.TRANS64.A1T0 RZ, [R2+URZ+0x1e0], RZ ;  /* 0x0001e0ff02ff79a7 */ /* 0x0005e800081000ff */
[----:B------:R-:W-:-:S04]  /*1a30*/  ISETP.NE.AND P0, PT, R12, 0x2, PT ;  /* 0x000000020c00780c */ /* 0x000fc80003f05270 */
[----:B------:R-:W-:Y:S02]  /*1a40*/  SEL R12, R12, RZ, P0 ;  /* 0x000000ff0c0c7207 */ /* 0x000fe40000000000 */
[----:B--2---:R-:W-:-:S04]  /*1a50*/  SEL R2, RZ, 0x1, P0 ;  /* 0x00000001ff027807 */ /* 0x004fc80000000000 */
[----:B------:R-:W-:-:S07]  /*1a60*/  LOP3.LUT R11, R11, R2, RZ, 0x3c, !PT ;  /* 0x000000020b0b7212 */ /* 0x000fce00078e3cff */
.L_x_24:
[----:B------:R-:W-:Y:S01]  /*1a70*/  UMOV UR4, 0x400 ;  /* 0x0000040000047882 */ /* 0x000fe20000000000 */
[----:B------:R-:W-:Y:S01]  /*1a80*/  SHF.L.U32 R2, R17, 0x1f, RZ ;  /* 0x0000001f11027819 */ /* 0x000fe200000006ff */
[----:B-1----:R-:W-:Y:S01]  /*1a90*/  ULEA UR4, UR37, UR4, 0x18 ;  /* 0x0000000425047291 */ /* 0x002fe2000f8ec0ff */
[----:B------:R-:W-:Y:S01]  /*1aa0*/  IMAD R15, R15, 0x2, R19 ;  /* 0x000000020f0f7824 */ /* 0x000fe200078e0213 */
[----:B------:R-:W-:Y:S01]  /*1ab0*/  UISETP.GE.U32.AND UP0, UPT, UR7, 0x3f, UPT ;  /* 0x0000003f0700788c */ /* 0x000fe2000bf06070 */
[----:B------:R-:W-:Y:S01]  /*1ac0*/  R2UR UR35, R18 ;  /* 0x00000000122372ca */ /* 0x000fe200000e0000 */
[----:B------:R-:W-:Y:S02]  /*1ad0*/  ULEA UR5, UR25, UR4, 0x3 ;  /* 0x0000000419057291 */ /* 0x000fe4000f8e18ff */
[----:B------:R-:W-:Y:S01]  /*1ae0*/  R2UR UR11, R15 ;  /* 0x000000000f0b72ca */ /* 0x000fe200000e0000 */
[----:B------:R-:W-:-:S06]  /*1af0*/  UMOV UR27, URZ ;  /* 0x000000ff001b7c82 */ /* 0x000fcc0008000000 */
[----:B------:R1:W2:Y:S06]  /*1b00*/  SYNCS.PHASECHK.TRANS64.TRYWAIT P0, [UR5+0xa0], R2 ;  /* 0x0000a002ff0075a7 */ /* 0x0002ac0008001105 */
[----:B------:R-:W-:Y:S01]  /*1b10*/  UIMAD UR11, UR11, 0x60, URZ ;  /* 0x000000600b0b78a4 */ /* 0x000fe2000f8e02ff */
[----:B-1----:R-:W-:-:S05]  /*1b20*/  LEA.HI R2, R14, R14, RZ, 0x1 ;  /* 0x0000000e0e027211 */ /* 0x002fca00078f08ff */
[----:B------:R-:W-:-:S05]  /*1b30*/  IMAD.SHL.U32 R2, R2, 0x40, RZ ;  /* 0x0000004002027824 */ /* 0x000fca00078e00ff */
[----:B------:R-:W-:-:S04]  /*1b40*/  LOP3.LUT R2, R2, 0xffffff80, RZ, 0xc0, !PT ;  /* 0xffffff8002027812 */ /* 0x000fc800078ec0ff */
[----:B------:R-:W-:-:S13]  /*1b50*/  R2UR UR5, R2 ;  /* 0x00000000020572ca */ /* 0x000fda00000e0000 */
[----:B------:R-:W-:Y:S01]  /*1b60*/  ULOP3.LUT UR35, UR5, 0x40, UR35, 0xf8, !UPT ;  /* 0x0000004005237892 */ /* 0x000fe2000f8ef823 */
[----:B------:R-:W-:Y:S11]  /*1b70*/  BRA.U !UP0, `(.L_x_26) ;  /* 0x0000000108c07547 */ /* 0x000ff6000b800000 */
[----:B------:R-:W-:Y:S01]  /*1b80*/  UMOV UR16, UR21 ;  /* 0x0000001500107c82 */ /* 0x000fe20008000000 */
[----:B------:R-:W-:Y:S01]  /*1b90*/  UMOV UR6, UR25 ;  /* 0x0000001900067c82 */ /* 0x000fe20008000000 */
[----:B------:R-:W-:-:S05]  /*1ba0*/  UMOV UR34, URZ ;  /* 0x000000ff00227c82 */ /* 0x000fca0008000000 */
.L_x_32:
[----:B------:R-:W-:Y:S01]  /*1bb0*/  @P5 MOV R3, 0x5000 ;  /* 0x0000500000035802 */ /* 0x000fe20000000f00 */
[----:B------:R-:W-:Y:S01]  /*1bc0*/  ULEA UR33, UR6, UR4, 0x3 ;  /* 0x0000000406217291 */ /* 0x000fe2000f8e18ff */
[----:B-12-4-:R-:W-:Y:S11]  /*1bd0*/  @P0 BRA `(.L_x_27) ;  /* 0x00000000000c0947 */ /* 0x016ff60003800000 */
[----:B------:R-:W-:Y:S04]  /*1be0*/  SHF.L.U32 R4, R17, 0x1f, RZ ;  /* 0x0000001f11047819 */ /* 0x000fe800000006ff */
[----:B------:R-:W1:Y:S02]  /*1bf0*/  SYNCS.PHASECHK.TRANS64.TRYWAIT P0, [UR33+0xa0], R4 ;  /* 0x0000a004ff0075a7 */ /* 0x000e640008001121 */
[----:B-1----:R-:W-:Y:S05]  /*1c00*/  @!P0 BRA `(.L_x_28) ;  /* 0x0000007400e08947 */ /* 0x002fea0003800000 */
.L_x_27:
[----:B------:R2:W-:Y:S01]  /*1c10*/  @P5 SYNCS.ARRIVE.TRANS64 RZ, [UR33], R3 ;  /* 0x00000003ffff59a7 */ /* 0x0005e20008000021 */
[----:B------:R-:W-:Y:S02]  /*1c20*/  ULOP3.LUT UR5, UR24, 0x2, URZ, 0xfc, !UPT ;  /* 0x0000000218057892 */ /* 0x000fe4000f8efcff */
[----:B------:R-:W-:Y:S02]  /*1c30*/  UIADD3 UR16, UPT, UPT, UR16, 0x1, URZ ;  /* 0x0000000110107890 */ /* 0x000fe4000fffe0ff */
[----:B------:R-:W-:Y:S02]  /*1c40*/  UISETP.NE.AND UP0, UPT, UR5, 0x2, UPT ;  /* 0x000000020500788c */ /* 0x000fe4000bf05270 */
[----:B------:R-:W-:Y:S07]  /*1c50*/  UISETP.NE.AND UP2, UPT, UR16, 0x1, UPT ;  /* 0x000000011000788c */ /* 0x000fee000bf45270 */
[----:B------:R-:W-:Y:S05]  /*1c60*/  BRA.U UP0, `(.L_x_29) ;  /* 0x0000000100047547 */ /* 0x000fea000b800000 */
[----:B------:R-:W-:Y:S05]  /*1c70*/  BPT.TRAP 0x1 ;  /* 0x000000040000795c */ /* 0x000fea0000300000 */
.L_x_29:
[----:B------:R-:W-:Y:S04]  /*1c80*/  BSSY.RECONVERGENT B0, `(.L_x_30) ;  /* 0x0000003000007945 */ /* 0x000fe80003800200 */
[----:B------:R-:W-:Y:S05]  /*1c90*/  @!P4 BRA `(.L_x_31) ;  /* 0x000000000004c947 */ /* 0x000fea0003800000 */
[----:B------:R-:W-:Y:S05]  /*1ca0*/  BPT.TRAP 0x1 ;  /* 0x000000040000795c */ /* 0x000fea0000300000 */
.L_x_31:
[----:B------:R-:W-:Y:S05]  /*1cb0*/  BSYNC.RECONVERGENT B0 ;  /* 0x0000000000007941 */ /* 0x000fea0003800200 */
.L_x_30:
[----:B------:R-:W-:Y:S02]  /*1cc0*/  UIADD3 UR25, UPT, UPT, UR6, 0x1, URZ ;  /* 0x0000000106197890 */ /* 0x000fe4000fffe0ff */
[----:B------:R-:W-:Y:S02]  /*1cd0*/  UIADD3 UR18, UP1, UPT, UR22, 0x80, URZ ;  /* 0x0000008016127890 */ /* 0x000fe4000ff3e0ff */
[----:B------:R-:W-:Y:S02]  /*1ce0*/  UISETP.NE.AND UP0, UPT, UR25, 0x14, UPT ;  /* 0x000000141900788c */ /* 0x000fe4000bf05270 */
[----:B------:R-:W-:Y:S02]  /*1cf0*/  ULEA UR32, UR6, UR4, 0xc ;  /* 0x0000000406207291 */ /* 0x000fe4000f8e60ff */
[----:B------:R-:W-:Y:S02]  /*1d00*/  USEL UR9, URZ, 0x1, UP0 ;  /* 0x00000001ff097887 */ /* 0x000fe40008000000 */
[----:B------:R-:W-:Y:S02]  /*1d10*/  USEL UR25, UR25, URZ, UP0 ;  /* 0x000000ff19197287 */ /* 0x000fe40008000000 */
[----:B------:R-:W-:Y:S02]  /*1d20*/  ULOP3.LUT UR33, UR33, 0xfefffff8, URZ, 0xc0, !UPT ;  /* 0xfefffff821217892 */ /* 0x000fe4000f8ec0ff */
[----:B------:R-:W-:Y:S01]  /*1d30*/  ULEA UR8, UR25, UR4, 0x3 ;  /* 0x0000000419087291 */ /* 0x000fe2000f8e18ff */
[----:B------:R-:W-:Y:S01]  /*1d40*/  LOP3.LUT R17, R17, UR9, RZ, 0x3c, !PT ;  /* 0x0000000911117c12 */ /* 0x000fe2000f8e3cff */
[----:B------:R-:W-:Y:S02]  /*1d50*/  UIADD3.X UR19, UPT, UPT, URZ, UR23, URZ, UP1, !UPT ;  /* 0x00000017ff137290 */ /* 0x000fe40008ffe4ff */
[----:B------:R-:W-:Y:S01]  /*1d60*/  UIADD3 UR32, UPT, UPT, UR32, 0x6600, URZ ;  /* 0x0000660020207890 */ /* 0x000fe2000fffe0ff */
[----:B-1----:R-:W-:Y:S01]  /*1d70*/  SHF.L.U32 R2, R17, 0x1f, RZ ;  /* 0x0000001f11027819 */ /* 0x002fe200000006ff */
[----:B------:R-:W-:Y:S01]  /*1d80*/  UIMAD UR5, UR6, 0x1800, UR4 ;  /* 0x00001800060578a4 */ /* 0x000fe2000f8e0204 */
[----:B------:R-:W-:Y:S02]  /*1d90*/  UMOV UR30, 0x0 ;  /* 0x00000000001e7882 */ /* 0x000fe40000000000 */
[----:B------:R1:W4:Y:S01]  /*1da0*/  SYNCS.PHASECHK.TRANS64.TRYWAIT P0, [UR8+0xa0], R2 ;  /* 0x0000a002ff0075a7 */ /* 0x0003220008001108 */
[----:B------:R-:W-:Y:S01]  /*1db0*/  UMOV UR31, 0x10000000 ;  /* 0x10000000001f7882 */ /* 0x000fe20000000000 */
[----:B------:R-:W-:Y:S02]  /*1dc0*/  UIADD3 UR28, UP0, UPT, UR22, 0x180, URZ ;  /* 0x00000180161c7890 */ /* 0x000fe4000ff1e0ff */
[----:B------:R2:W-:Y:S01]  /*1dd0*/  UTMALDG.3D.2CTA [UR32], [UR18], desc[UR30] ;  /* 0x00001e20120075b4 */ /* 0x0005e20008211000 */
[----:B------:R-:W-:Y:S02]  /*1de0*/  UIADD3 UR8, UPT, UPT, UR5, 0x1a600, URZ ;  /* 0x0001a60005087890 */ /* 0x000fe4000fffe0ff */
[----:B------:R-:W-:Y:S01]  /*1df0*/  UIADD3.X UR29, UPT, UPT, URZ, UR23, URZ, UP0, !UPT ;  /* 0x00000017ff1d7290 */ /* 0x000fe200087fe4ff */
[----:B------:R-:W-:Y:S01]  /*1e00*/  UMOV UR10, UR34 ;  /* 0x00000022000a7c82 */ /* 0x000fe20008000000 */
[----:B------:R-:W-:Y:S01]  /*1e10*/  UMOV UR12, UR36 ;  /* 0x00000024000c7c82 */ /* 0x000fe20008000000 */
[----:B------:R-:W-:Y:S01]  /*1e20*/  UMOV UR9, UR33 ;  /* 0x0000002100097c82 */ /* 0x000fe20008000000 */
[----:B------:R-:W-:Y:S01]  /*1e30*/  UMOV UR27, UR15 ;  /* 0x0000000f001b7c82 */ /* 0x000fe20008000000 */
[----:B------:R-:W-:Y:S04]  /*1e40*/  UMOV UR6, UR25 ;  /* 0x0000001900067c82 */ /* 0x000fe80008000000 */
[----:B------:R1:W-:Y:S01]  /*1e50*/  UTMALDG.3D.2CTA [UR8], [UR28], desc[UR30] ;  /* 0x00001e081c0075b4 */ /* 0x0003e20008211000 */
[----:B--2---:R-:W-:Y:S01]  /*1e60*/  UIADD3 UR34, UPT, UPT, UR34, 0x20, URZ ;  /* 0x0000002022227890 */ /* 0x004fe2000fffe0ff */
[----:B------:R-:W-:Y:S11]  /*1e70*/  BRA.U UP2, `(.L_x_32) ;  /* 0xfffffffd024c7547 */ /* 0x000ff6000b83ffff */
.L_x_26:
[----:B------:R-:W-:Y:S01]  /*1e80*/  ULEA UR5, UR25, UR4, 0x3 ;  /* 0x0000000419057291 */ /* 0x000fe2000f8e18ff */
[----:B-1----:R-:W-:Y:S01]  /*1e90*/  SHF.L.U32 R2, R17, 0x1f, RZ ;  /* 0x0000001f11027819 */ /* 0x002fe200000006ff */
[----:B------:R-:W-:Y:S01]  /*1ea0*/  @!P1 SYNCS.ARRIVE.TRANS64.A1T0 RZ, [UR4+0x178], RZ ;  /* 0x000178ffffff99a7 */ /* 0x000fe20008100004 */
[----:B------:R-:W-:-:S06]  /*1eb0*/  UISETP.GT.AND UP0, UPT, UR14, UR13, UPT ;  /* 0x0000000d0e00728c */ /* 0x000fcc000bf04270 */
[----:B--2-4-:R1:W2:Y:S03]  /*1ec0*/  SYNCS.PHASECHK.TRANS64.TRYWAIT P0, [UR5+0xa0], R2 ;  /* 0x0000a002ff0075a7 */ /* 0x0142a60008001105 */
[----:B------:R-:W-:Y:S05]  /*1ed0*/  BRA.U !UP0, `(.L_x_33) ;  /* 0x0000000108c07547 */ /* 0x000fea000b800000 */
[----:B------:R-:W-:Y:S01]  /*1ee0*/  UIADD3 UR28, UPT, UPT, UR26, UR27, URZ ;  /* 0x0000001b1a1c7290 */ /* 0x000fe2000fffe0ff */
[----:B------:R-:W-:-:S11]  /*1ef0*/  UMOV UR6, UR25 ;  /* 0x0000001900067c82 */ /* 0x000fd60008000000 */
.L_x_39:
[----:B--2---:R-:W-:Y:S01]  /*1f00*/  @P5 MOV R3, 0x5000 ;  /* 0x0000500000035802 */ /* 0x004fe20000000f00 */
[----:B------:R-:W-:Y:S01]  /*1f10*/  ULEA UR17, UR6, UR4, 0x3 ;  /* 0x0000000406117291 */ /* 0x000fe2000f8e18ff */
[----:B-12---:R-:W-:Y:S11]  /*1f20*/  @P0 BRA `(.L_x_34) ;  /* 0x00000000000c0947 */ /* 0x006ff60003800000 */
[----:B------:R-:W-:Y:S04]  /*1f30*/  SHF.L.U32 R4, R17, 0x1f, RZ ;  /* 0x0000001f11047819 */ /* 0x000fe800000006ff */
[----:B------:R-:W2:Y:S02]  /*1f40*/  SYNCS.PHASECHK.TRANS64.TRYWAIT P0, [UR17+0xa0], R4 ;  /* 0x0000a004ff0075a7 */ /* 0x000ea40008001111 */
[----:B--2---:R-:W-:Y:S05]  /*1f50*/  @!P0 BRA `(.L_x_35) ;  /* 0x0000007400248947 */ /* 0x004fea0003800000 */
.L_x_34:
[----:B------:R2:W-:Y:S01]  /*1f60*/  @P5 SYNCS.ARRIVE.TRANS64 RZ, [UR17], R3 ;  /* 0x00000003ffff59a7 */ /* 0x0005e20008000011 */
[----:B------:R-:W-:Y:S04]  /*1f70*/  ULOP3.LUT UR5, UR24, 0x2, URZ, 0xfc, !UPT ;  /* 0x0000000218057892 */ /* 0x000fe8000f8efcff */
[----:B------:R-:W-:Y:S09]  /*1f80*/  UISETP.NE.AND UP0, UPT, UR5, 0x2, UPT ;  /* 0x000000020500788c */ /* 0x000ff2000bf05270 */
[----:B------:R-:W-:Y:S05]  /*1f90*/  BRA.U UP0, `(.L_x_36) ;  /* 0x0000000100047547 */ /* 0x000fea000b800000 */
[----:B------:R-:W-:Y:S05]  /*1fa0*/  BPT.TRAP 0x1 ;  /* 0x000000040000795c */ /* 0x000fea0000300000 */
.L_x_36:
[----:B------:R-:W-:Y:S04]  /*1fb0*/  BSSY.RECONVERGENT B0, `(.L_x_37) ;  /* 0x0000003000007945 */ /* 0x000fe80003800200 */
[----:B------:R-:W-:Y:S05]  /*1fc0*/  @!P4 BRA `(.L_x_38) ;  /* 0x000000000004c947 */ /* 0x000fea0003800000 */
[----:B------:R-:W-:Y:S05]  /*1fd0*/  BPT.TRAP 0x1 ;  /* 0x000000040000795c */ /* 0x000fea0000300000 */
.L_x_38:
[----:B------:R-:W-:Y:S05]  /*1fe0*/  BSYNC.RECONVERGENT B0 ;  /* 0x0000000000007941 */ /* 0x000fea0003800200 */
.L_x_37:
[----:B------:R-:W-:Y:S02]  /*1ff0*/  UIADD3 UR25, UPT, UPT, UR6, 0x1, URZ ;  /* 0x0000000106197890 */ /* 0x000fe4000fffe0ff */
[----:B------:R-:W-:Y:S02]  /*2000*/  ULEA UR16, UR6, UR4, 0xc ;  /* 0x0000000406107291 */ /* 0x000fe4000f8e60ff */
[----:B------:R-:W-:Y:S02]  /*2010*/  UISETP.NE.AND UP0, UPT, UR25, 0x14, UPT ;  /* 0x000000141900788c */ /* 0x000fe4000bf05270 */
[----:B------:R-:W-:Y:S02]  /*2020*/  UIADD3 UR38, UP1, UPT, UR22, 0x80, URZ ;  /* 0x0000008016267890 */ /* 0x000fe4000ff3e0ff */
[----:B------:R-:W-:Y:S02]  /*2030*/  USEL UR9, URZ, 0x1, UP0 ;  /* 0x00000001ff097887 */ /* 0x000fe40008000000 */
[----:B------:R-:W-:Y:S02]  /*2040*/  USEL UR25, UR25, URZ, UP0 ;  /* 0x000000ff19197287 */ /* 0x000fe40008000000 */
[----:B------:R-:W-:Y:S02]  /*2050*/  ULOP3.LUT UR17, UR17, 0xfefffff8, URZ, 0xc0, !UPT ;  /* 0xfefffff811117892 */ /* 0x000fe4000f8ec0ff */
[----:B------:R-:W-:Y:S01]  /*2060*/  ULEA UR8, UR25, UR4, 0x3 ;  /* 0x0000000419087291 */ /* 0x000fe2000f8e18ff */
[----:B------:R-:W-:Y:S01]  /*2070*/  LOP3.LUT R17, R17, UR9, RZ, 0x3c, !PT ;  /* 0x0000000911117c12 */ /* 0x000fe2000f8e3cff */
[----:B------:R-:W-:Y:S02]  /*2080*/  USHF.L.U32 UR18, UR27, 0x5, URZ ;  /* 0x000000051b127899 */ /* 0x000fe400080006ff */
[----:B------:R-:W-:Y:S01]  /*2090*/  UIADD3 UR16, UPT, UPT, UR16, 0x6600, URZ ;  /* 0x0000660010107890 */ /* 0x000fe2000fffe0ff */
[----:B-1----:R-:W-:Y:S01]  /*20a0*/  SHF.L.U32 R2, R17, 0x1f, RZ ;  /* 0x0000001f11027819 */ /* 0x002fe200000006ff */
[----:B------:R-:W-:Y:S02]  /*20b0*/  UIADD3.X UR39, UPT, UPT, URZ, UR23, URZ, UP1, !UPT ;  /* 0x00000017ff277290 */ /* 0x000fe40008ffe4ff */
[----:B------:R-:W-:Y:S01]  /*20c0*/  UIMAD UR5, UR6, 0x1800, UR4 ;  /* 0x00001800060578a4 */ /* 0x000fe2000f8e0204 */
[----:B------:R4:W1:Y:S01]  /*20d0*/  SYNCS.PHASECHK.TRANS64.TRYWAIT P0, [UR8+0xa0], R2 ;  /* 0x0000a002ff0075a7 */ /* 0x0008620008001108 */
[----:B------:R-:W-:Y:S02]  /*20e0*/  UIADD3 UR32, UP0, UPT, UR22, 0x180, URZ ;  /* 0x0000018016207890 */ /* 0x000fe4000ff1e0ff */
[----:B------:R-:W-:Y:S01]  /*20f0*/  UIADD3 UR8, UPT, UPT, UR5, 0x1a600, URZ ;  /* 0x0001a60005087890 */ /* 0x000fe2000fffe0ff */
[----:B------:R-:W-:Y:S01]  /*2100*/  UMOV UR30, 0x0 ;  /* 0x00000000001e7882 */ /* 0x000fe20000000000 */
[----:B------:R-:W-:Y:S01]  /*2110*/  UMOV UR31, 0x10000000 ;  /* 0x10000000001f7882 */ /* 0x000fe20000000000 */
[----:B------:R-:W-:Y:S01]  /*2120*/  UMOV UR19, UR35 ;  /* 0x0000002300137c82 */ /* 0x000fe20008000000 */
[----:B------:R-:W-:Y:S01]  /*2130*/  UMOV UR20, UR36 ;  /* 0x0000002400147c82 */ /* 0x000fe20008000000 */
[----:B------:R-:W-:Y:S01]  /*2140*/  UIADD3.X UR33, UPT, UPT, URZ, UR23, URZ, UP0, !UPT ;  /* 0x00000017ff217290 */ /* 0x000fe200087fe4ff */
[----:B------:R4:W-:Y:S01]  /*2150*/  UTMALDG.3D.2CTA [UR16], [UR38], desc[UR30] ;  /* 0x00001e10260075b4 */ /* 0x0009e20008211000 */
[----:B------:R-:W-:Y:S01]  /*2160*/  UIADD3 UR27, UPT, UPT, UR27, 0x1, URZ ;  /* 0x000000011b1b7890 */ /* 0x000fe2000fffe0ff */
[----:B------:R-:W-:Y:S01]  /*2170*/  UMOV UR12, UR36 ;  /* 0x00000024000c7c82 */ /* 0x000fe20008000000 */
[----:B------:R-:W-:Y:S01]  /*2180*/  UMOV UR9, UR17 ;  /* 0x0000001100097c82 */ /* 0x000fe20008000000 */
[----:B------:R-:W-:Y:S01]  /*2190*/  UMOV UR10, UR18 ;  /* 0x00000012000a7c82 */ /* 0x000fe20008000000 */
[----:B------:R-:W-:Y:S03]  /*21a0*/  UISETP.NE.AND UP0, UPT, UR27, UR28, UPT ;  /* 0x0000001c1b00728c */ /* 0x000fe6000bf05270 */
[----:B------:R4:W-:Y:S01]  /*21b0*/  UTMALDG.3D.2CTA [UR8], [UR32], desc[UR30] ;  /* 0x00001e08200075b4 */ /* 0x0009e20008211000 */
[----:B------:R-:W-:Y:S05]  /*21c0*/  UMOV UR6, UR25 ;  /* 0x0000001900067c82 */ /* 0x000fea0008000000 */
[----:B----4-:R-:W-:Y:S05]  /*21d0*/  BRA.U UP0, `(.L_x_39) ;  /* 0xfffffffd00487547 */ /* 0x010fea000b83ffff */
.L_x_33:
[C---:B-1----:R-:W-:Y:S01]  /*21e0*/  LEA R2, R16.reuse, UR4, 0x3 ;  /* 0x0000000410027c11 */ /* 0x042fe2000f8e18ff */
[----:B------:R-:W-:Y:S01]  /*21f0*/  NOP ;  /* 0x0000000000007918 */ /* 0x000fe20000000000 */
[----:B--2---:R-:W-:Y:S02]  /*2200*/  SHF.L.U32 R3, R13, 0x1f, RZ ;  /* 0x0000001f0d037819 */ /* 0x004fe400000006ff */
[----:B------:R-:W-:Y:S02]  /*2210*/  LEA R4, R16, UR4, 0x4 ;  /* 0x0000000410047c11 */ /* 0x000fe4000f8e20ff */
[----:B------:R-:W1:Y:S02]  /*2220*/  SYNCS.PHASECHK.TRANS64.TRYWAIT P0, [R2+URZ+0x180], R3 ;  /* 0x00018003020075a7 */ /* 0x000e6400080011ff */
[----:B-1----:R-:W-:Y:S05]  /*2230*/  @!P0 BRA `(.L_x_40) ;  /* 0x0000007000848947 */ /* 0x002fea0003800000 */
.L_x_160:
[----:B------:R-:W2:Y:S01]  /*2240*/  LDS.128 R4, [R4+0x210] ;  /* 0x0002100004047984 */ /* 0x000ea20000000c00 */
[----:B------:R-:W-:Y:S01]  /*2250*/  ISETP.GE.AND P0, PT, R37, 0x1, PT ;  /* 0x000000012500780c */ /* 0x000fe20003f06270 */
[----:B-1----:R-:W-:Y:S01]  /*2260*/  VIADD R2, R2, 0x190 ;  /* 0x0000019002027836 */ /* 0x002fe20000000000 */
[----:B------:R-:W-:Y:S01]  /*2270*/  @!PT LDS RZ, [RZ] ;  /* 0x00000000fffff984 */ /* 0x000fe20000000800 */
[----:B------:R-:W-:Y:S01]  /*2280*/  @!PT LDS RZ, [RZ] ;  /* 0x00000000fffff984 */ /* 0x000fe20000000800 */
[----:B------:R-:W-:Y:S01]  /*2290*/  @!PT LDS RZ, [RZ] ;  /* 0x00000000fffff984 */ /* 0x000fe20000000800 */
[----:B------:R-:W-:Y:S01]  /*22a0*/  @!PT LDS RZ, [RZ] ;  /* 0x00000000fffff984 */ /* 0x000fe20000000800 */
[----:B------:R1:W-:Y:S06]  /*22b0*/  MEMBAR.ALL.CTA ;  /* 0x0000000000007992 */ /* 0x0003ec0000008000 */
[----:B-1----:R-:W1:Y:S01]  /*22c0*/  FENCE.VIEW.ASYNC.S ;  /* 0x00000000000073c6 */ /* 0x002e620000000000 */
[----:B------:R-:W-:-:S04]  /*22d0*/  PRMT R2, RZ, 0x654, R2 ;  /* 0x00000654ff027816 */ /* 0x000fc80000000002 */
[----:B-1----:R1:W-:Y:S01]  /*22e0*/  SYNCS.ARRIVE.TRANS64.RED.A1T0 RZ, [R2+URZ], RZ ;  /* 0x000000ff02ff79a7 */ /* 0x0023e200081004ff */
[----:B--2---:R-:W-:-:S13]  /*22f0*/  LOP3.LUT P2, RZ, R6, 0x1, RZ, 0xc0, !PT ;  /* 0x0000000106ff7812 */ /* 0x004fda000784c0ff */
[----:B------:R-:W-:Y:S01]  /*2300*/  @P2 SHF.R.U32.HI R3, RZ, 0x10, R5 ;  /* 0x00000010ff032819 */ /* 0x000fe20000011605 */
[----:B------:R-:W-:Y:S01]  /*2310*/  VOTEU.ANY UP0, P2 ;  /* 0x0000000000ff7886 */ /* 0x000fe20001000100 */
[----:B------:R-:W-:Y:S02]  /*2320*/  @P2 MOV R10, R4 ;  /* 0x00000004000a2202 */ /* 0x000fe40000000f00 */
[----:B------:R-:W-:Y:S02]  /*2330*/  @P2 R2UR.BROADCAST UR5, R3 ;  /* 0x00000000030522ca */ /* 0x000fe400008e0000 */
[----:B------:R-:W-:-:S11]  /*2340*/  @P2 LOP3.LUT R9, R5, 0xffff, RZ, 0xc0, !PT ;  /* 0x0000ffff05092812 */ /* 0x000fd600078ec0ff */
[----:B------:R-:W-:Y:S01]  /*2350*/  @UP0 UMOV UR36, UR5 ;  /* 0x0000000500240c82 */ /* 0x000fe20008000000 */
[----:B-1----:R-:W-:Y:S05]  /*2360*/  @!P0 BRA `(.L_x_41) ;  /* 0x0000000000b88947 */ /* 0x002fea0003800000 */
[----:B------:R-:W3:Y:S01]  /*2370*/  LDC.64 R4, c[0x0][0xb18] ;  /* 0x0002c600ff047b82 */ /* 0x000ee20000000a00 */
[----:B------:R-:W-:-:S07]  /*2380*/  ISETP.NE.AND P3, PT, R37, 0x1, PT ;  /* 0x000000012500780c */ /* 0x000fce0003f65270 */
[----:B------:R-:W1:Y:S08]  /*2390*/  LDC.64 R6, c[0x0][0xb10] ;  /* 0x0002c400ff067b82 */ /* 0x000e700000000a00 */
[----:B------:R-:W2:Y:S08]  /*23a0*/  LDC R14, c[0x0][0xb20] ;  /* 0x0002c800ff0e7b82 */ /* 0x000eb00000000800 */
[----:B------:R-:W4:Y:S01]  /*23b0*/  LDC R15, c[0x0][0xb0c] ;  /* 0x0002c300ff0f7b82 */ /* 0x000f220000000800 */
[----:B---3--:R-:W-:Y:S01]  /*23c0*/  IMAD.HI.U32 R21, R0, R5, RZ ;  /* 0x0000000500157227 */ /* 0x008fe200078e00ff */
[----:B------:R-:W-:-:S03]  /*23d0*/  ISETP.NE.AND P0, PT, R4, 0x1, PT ;  /* 0x000000010400780c */ /* 0x000fc60003f05270 */
[----:B------:R-:W-:-:S03]  /*23e0*/  IMAD.HI.U32 R5, R9, R5, RZ ;  /* 0x0000000509057227 */ /* 0x000fc600078e00ff */
[----:B------:R-:W3:Y:S01]  /*23f0*/  LDC.64 R2, c[0x0][0xb28] ;  /* 0x0002ca00ff027b82 */ /* 0x000ee20000000a00 */
[----:B-1----:R-:W-:-:S04]  /*2400*/  IMAD.HI.U32 R22, R8, R6, RZ ;  /* 0x0000000608167227 */ /* 0x002fc800078e00ff */
[----:B------:R-:W-:Y:S01]  /*2410*/  IMAD.HI.U32 R23, R10, R6, RZ ;  /* 0x000000060a177227 */ /* 0x000fe200078e00ff */
[----:B------:R-:W-:Y:S02]  /*2420*/  SHF.R.U32.HI R22, RZ, R7, R22 ;  /* 0x00000007ff167219 */ /* 0x000fe40000011616 */
[-C--:B--2---:R-:W-:Y:S02]  /*2430*/  SHF.R.U32.HI R21, RZ, R14.reuse, R21 ;  /* 0x0000000eff157219 */ /* 0x084fe40000011615 */
[----:B------:R-:W-:Y:S02]  /*2440*/  SHF.R.U32.HI R5, RZ, R14, R5 ;  /* 0x0000000eff057219 */ /* 0x000fe40000011605 */
[----:B------:R-:W-:Y:S02]  /*2450*/  SEL R21, R0, R21, !P0 ;  /* 0x0000001500157207 */ /* 0x000fe40004000000 */
[----:B------:R-:W-:Y:S02]  /*2460*/  SHF.R.U32.HI R23, RZ, R7, R23 ;  /* 0x00000007ff177219 */ /* 0x000fe40000011617 */
[----:B----4-:R-:W-:-:S02]  /*2470*/  ISETP.NE.AND P1, PT, R15, 0x1, PT ;  /* 0x000000010f00780c */ /* 0x010fc40003f25270 */
[----:B------:R-:W-:Y:S02]  /*2480*/  SEL R5, R9, R5, !P0 ;  /* 0x0000000509057207 */ /* 0x000fe40004000000 */
[----:B------:R-:W-:Y:S02]  /*2490*/  SEL R22, R8, R22, !P1 ;  /* 0x0000001608167207 */ /* 0x000fe40004800000 */
[----:B------:R-:W-:Y:S01]  /*24a0*/  SEL R23, R10, R23, !P1 ;  /* 0x000000170a177207 */ /* 0x000fe20004800000 */
[----:B---3--:R-:W-:-:S04]  /*24b0*/  IMAD.HI.U32 R20, R21, R2, RZ ;  /* 0x0000000215147227 */ /* 0x008fc800078e00ff */
        /* <DEDUP_REMOVED lines=10> */
[----:B------:R-:W-:-:S04]  /*2560*/  @!P0 IMAD.HI.U32 R7, R23, R2, RZ ;  /* 0x0000000217078227 */ /* 0x000fc800078e00ff */
[----:B------:R-:W-:Y:S01]  /*2570*/  IMAD.MOV R2, RZ, RZ, -R6 ;  /* 0x000000ffff027224 */ /* 0x000fe200078e0a06 */
[----:B------:R-:W-:Y:S02]  /*2580*/  @!P0 SHF.R.U32.HI R3, RZ, R3, R7 ;  /* 0x00000003ff038219 */ /* 0x000fe40000011607 */
[----:B------:R-:W-:Y:S01]  /*2590*/  IADD3 R7, PT, PT, -R5, RZ, RZ ;  /* 0x000000ff05077210 */ /* 0x000fe20007ffe1ff */
[----:B------:R-:W-:Y:S01]  /*25a0*/  IMAD R2, R37, R2, R5 ;  /* 0x0000000225027224 */ /* 0x000fe200078e0205 */
        /* <DEDUP_REMOVED lines=10> */
.L_x_41:
[----:B------:R-:W1:Y:S02]  /*2650*/  LDCU UR5, c[0x0][0xb30] ;  /* 0x00016600ff0577ac */ /* 0x000e640008000800 */
[----:B-1----:R-:W-:-:S09]  /*2660*/  UISETP.NE.AND UP0, UPT, UR5, 0x1, UPT ;  /* 0x000000010500788c */ /* 0x002fd2000bf05270 */
[----:B------:R-:W-:Y:S05]  /*2670*/  BRA.U UP0, `(.L_x_42) ;  /* 0x0000000100407547 */ /* 0x000fea000b800000 */
[----:B------:R-:W1:Y:S08]  /*2680*/  LDC.64 R4, c[0x0][0xb10] ;  /* 0x0002c400ff047b82 */ /* 0x000e700000000a00 */
[----:B------:R-:W2:Y:S08]  /*2690*/  LDC.64 R2, c[0x0][0xb18] ;  /* 0x0002c600ff027b82 */ /* 0x000eb00000000a00 */
[----:B------:R-:W4:Y:S08]  /*26a0*/  LDC R6, c[0x0][0xb20] ;  /* 0x0002c800ff067b82 */ /* 0x000f300000000800 */
[----:B------:R-:W3:Y:S01]  /*26b0*/  LDC R7, c[0x0][0xb0c] ;  /* 0x0002c300ff077b82 */ /* 0x000ee20000000800 */
[----:B-1----:R-:W-:-:S05]  /*26c0*/  IMAD.HI.U32 R4, R10, R4, RZ ;  /* 0x000000040a047227 */ /* 0x002fca00078e00ff */
[----:B------:R-:W-:Y:S01]  /*26d0*/  SHF.R.U32.HI R4, RZ, R5, R4 ;  /* 0x00000005ff047219 */ /* 0x000fe20000011604 */
[----:B--2---:R-:W-:Y:S01]  /*26e0*/  IMAD.HI.U32 R3, R9, R3, RZ ;  /* 0x0000000309037227 */ /* 0x004fe200078e00ff */
[----:B------:R-:W-:-:S04]  /*26f0*/  ISETP.NE.AND P0, PT, R2, 0x1, PT ;  /* 0x000000010200780c */ /* 0x000fc80003f05270 */
[----:B----4-:R-:W-:-:S04]  /*2700*/  SHF.R.U32.HI R3, RZ, R6, R3 ;  /* 0x00000006ff037219 */ /* 0x010fc80000011603 */
[----:B------:R-:W-:Y:S02]  /*2710*/  SEL R3, R9, R3, !P0 ;  /* 0x0000000309037207 */ /* 0x000fe40004000000 */
[----:B---3--:R-:W-:-:S04]  /*2720*/  ISETP.NE.AND P1, PT, R7, 0x1, PT ;  /* 0x000000010700780c */ /* 0x008fc80003f25270 */
[----:B------:R-:W-:-:S05]  /*2730*/  SEL R4, R10, R4, !P1 ;  /* 0x000000040a047207 */ /* 0x000fca0004800000 */
[----:B------:R-:W-:Y:S02]  /*2740*/  IMAD.IADD R5, R3, 0x1, -R4 ;  /* 0x0000000103057824 */ /* 0x000fe400078e0a04 */
[----:B------:R-:W-:Y:S02]  /*2750*/  IMAD.IADD R3, R4, 0x1, -R3 ;  /* 0x0000000104037824 */ /* 0x000fe400078e0a03 */
[----:B------:R-:W-:Y:S02]  /*2760*/  IMAD R10, R5, R7, R10 ;  /* 0x00000007050a7224 */ /* 0x000fe400078e020a */
[----:B------:R-:W-:-:S07]  /*2770*/  IMAD R9, R3, R2, R9 ;  /* 0x0000000203097224 */ /* 0x000fce00078e0209 */
.L_x_42:
[----:B------:R-:W-:Y:S01]  /*2780*/  VIADD R16, R16, 0x1 ;  /* 0x0000000110107836 */ /* 0x000fe20000000000 */
[----:B------:R-:W-:Y:S01]  /*2790*/  PLOP3.LUT P1, PT, PT, PT, PT, 0x80, 0x8 ;  /* 0x000000000008781c */ /* 0x000fe20003f2f070 */
[----:B------:R-:W-:Y:S02]  /*27a0*/  IMAD.IADD R14, R10, 0x1, R91 ;  /* 0x000000010a0e7824 */ /* 0x000fe400078e025b */
[----:B------:R-:W-:Y:S01]  /*27b0*/  IMAD.IADD R15, R9, 0x1, R90 ;  /* 0x00000001090f7824 */ /* 0x000fe200078e025a */
[----:B------:R-:W-:-:S04]  /*27c0*/  ISETP.NE.AND P0, PT, R16, 0x2, PT ;  /* 0x000000021000780c */ /* 0x000fc80003f05270 */
[----:B------:R-:W-:Y:S02]  /*27d0*/  SEL R2, RZ, 0x1, P0 ;  /* 0x00000001ff027807 */ /* 0x000fe40000000000 */
[----:B------:R-:W-:Y:S02]  /*27e0*/  SEL R16, R16, RZ, P0 ;  /* 0x000000ff10107207 */ /* 0x000fe40000000000 */
[----:B------:R-:W-:Y:S01]  /*27f0*/  LOP3.LUT R13, R13, R2, RZ, 0x3c, !PT ;  /* 0x000000020d0d7212 */ /* 0x000fe200078e3cff */
[----:B------:R-:W-:Y:S06]  /*2800*/  @P2 BRA `(.L_x_43) ;  /* 0xfffffff000582947 */ /* 0x000fec000383ffff */
[----:B------:R-:W-:Y:S01]  /*2810*/  UIADD3 UR4, UPT, UPT, UR4, 0xa0, URZ ;  /* 0x000000a004047890 */ /* 0x000fe2000fffe0ff */
[----:B------:R-:W-:-:S03]  /*2820*/  SHF.L.U32 R2, R17, 0x1f, RZ ;  /* 0x0000001f11027819 */ /* 0x000fc600000006ff */
[----:B------:R-:W-:-:S09]  /*2830*/  ULEA UR5, UR25, UR4, 0x3 ;  /* 0x0000000419057291 */ /* 0x000fd2000f8e18ff */
[----:B------:R-:W1:Y:S02]  /*2840*/  SYNCS.PHASECHK.TRANS64.TRYWAIT P0, [UR5], R2 ;  /* 0x00000002ff0075a7 */ /* 0x000e640008001105 */
[----:B-1----:R-:W-:Y:S05]  /*2850*/  @!P0 BRA `(.L_x_44) ;  /* 0x0000006c00108947 */ /* 0x002fea0003800000 */
.L_x_162:
[----:B------:R-:W-:-:S04]  /*2860*/  UIADD3 UR6, UPT, UPT, UR25, 0x1, URZ ;  /* 0x0000000119067890 */ /* 0x000fc8000fffe0ff */
[----:B------:R-:W-:-:S04]  /*2870*/  UISETP.NE.AND UP0, UPT, UR6, 0x14, UPT ;  /* 0x000000140600788c */ /* 0x000fc8000bf05270 */
[----:B------:R-:W-:Y:S02]  /*2880*/  USEL UR7, URZ, 0x1, UP0 ;  /* 0x00000001ff077887 */ /* 0x000fe40008000000 */
[----:B------:R-:W-:-:S04]  /*2890*/  USEL UR6, UR6, URZ, UP0 ;  /* 0x000000ff06067287 */ /* 0x000fc80008000000 */
[----:B------:R-:W-:Y:S01]  /*28a0*/  ULEA UR5, UR6, UR4, 0x3 ;  /* 0x0000000406057291 */ /* 0x000fe2000f8e18ff */
[----:B-1----:R-:W-:-:S04]  /*28b0*/  LOP3.LUT R2, R17, UR7, RZ, 0x3c, !PT ;  /* 0x0000000711027c12 */ /* 0x002fc8000f8e3cff */
[----:B------:R-:W-:-:S04]  /*28c0*/  SHF.L.U32 R3, R2, 0x1f, RZ ;  /* 0x0000001f02037819 */ /* 0x000fc800000006ff */
[----:B------:R-:W1:Y:S02]  /*28d0*/  SYNCS.PHASECHK.TRANS64.TRYWAIT P0, [UR5], R3 ;  /* 0x00000003ff0075a7 */ /* 0x000e640008001105 */
[----:B-1----:R-:W-:Y:S05]  /*28e0*/  @!P0 BRA `(.L_x_45) ;  /* 0x0000006c00048947 */ /* 0x002fea0003800000 */
.L_x_164:
[----:B------:R-:W-:-:S04]  /*28f0*/  UIADD3 UR6, UPT, UPT, UR6, 0x1, URZ ;  /* 0x0000000106067890 */ /* 0x000fc8000fffe0ff */
[----:B------:R-:W-:-:S04]  /*2900*/  UISETP.NE.AND UP0, UPT, UR6, 0x14, UPT ;  /* 0x000000140600788c */ /* 0x000fc8000bf05270 */
[----:B------:R-:W-:Y:S02]  /*2910*/  USEL UR7, URZ, 0x1, UP0 ;  /* 0x00000001ff077887 */ /* 0x000fe40008000000 */
[----:B------:R-:W-:-:S04]  /*2920*/  USEL UR6, UR6, URZ, UP0 ;  /* 0x000000ff06067287 */ /* 0x000fc80008000000 */
[----:B------:R-:W-:Y:S01]  /*2930*/  ULEA UR5, UR6, UR4, 0x3 ;  /* 0x0000000406057291 */ /* 0x000fe2000f8e18ff */
[----:B------:R-:W-:-:S04]  /*2940*/  LOP3.LUT R2, R2, UR7, RZ, 0x3c, !PT ;  /* 0x0000000702027c12 */ /* 0x000fc8000f8e3cff */
[----:B-1----:R-:W-:-:S04]  /*2950*/  SHF.L.U32 R3, R2, 0x1f, RZ ;  /* 0x0000001f02037819 */ /* 0x002fc800000006ff */
[----:B------:R-:W1:Y:S02]  /*2960*/  SYNCS.PHASECHK.TRANS64.TRYWAIT P0, [UR5], R3 ;  /* 0x00000003ff0075a7 */ /* 0x000e640008001105 */
[----:B-1----:R-:W-:Y:S05]  /*2970*/  @!P0 BRA `(.L_x_46) ;  /* 0x0000006800f88947 */ /* 0x002fea0003800000 */
.L_x_166:
        /* <DEDUP_REMOVED lines=9> */
.L_x_168:
        /* <DEDUP_REMOVED lines=9> */
.L_x_170:
        /* <DEDUP_REMOVED lines=9> */
.L_x_172:
        /* <DEDUP_REMOVED lines=9> */
.L_x_174:
        /* <DEDUP_REMOVED lines=9> */
.L_x_176:
        /* <DEDUP_REMOVED lines=9> */
.L_x_178:
        /* <DEDUP_REMOVED lines=9> */
.L_x_180:
        /* <DEDUP_REMOVED lines=9> */
.L_x_182:
        /* <DEDUP_REMOVED lines=9> */
.L_x_184:
        /* <DEDUP_REMOVED lines=9> */
.L_x_186:
        /* <DEDUP_REMOVED lines=9> */
.L_x_188:
        /* <DEDUP_REMOVED lines=9> */
.L_x_190:
        /* <DEDUP_REMOVED lines=9> */
.L_x_192:
        /* <DEDUP_REMOVED lines=9> */
.L_x_194:
        /* <DEDUP_REMOVED lines=9> */
.L_x_196:
        /* <DEDUP_REMOVED lines=9> */
.L_x_198:
[----:B------:R-:W-:-:S04]  /*3280*/  UIADD3 UR6, UPT, UPT, UR6, 0x1, URZ ;  /* 0x0000000106067890 */ /* 0x000fc8000fffe0ff */
[----:B------:R-:W-:-:S04]  /*3290*/  UISETP.NE.AND UP0, UPT, UR6, 0x14, UPT ;  /* 0x000000140600788c */ /* 0x000fc8000bf05270 */
[----:B------:R-:W-:Y:S02]  /*32a0*/  USEL UR5, URZ, 0x1, UP0 ;  /* 0x00000001ff057887 */ /* 0x000fe40008000000 */
[----:B------:R-:W-:-:S04]  /*32b0*/  USEL UR6, UR6, URZ, UP0 ;  /* 0x000000ff06067287 */ /* 0x000fc80008000000 */
[----:B------:R-:W-:Y:S01]  /*32c0*/  ULEA UR6, UR6, UR4, 0x3 ;  /* 0x0000000406067291 */ /* 0x000fe2000f8e18ff */
[----:B------:R-:W-:-:S04]  /*32d0*/  LOP3.LUT R2, R2, UR5, RZ, 0x3c, !PT ;  /* 0x0000000502027c12 */ /* 0x000fc8000f8e3cff */
[----:B------:R-:W-:Y:S01]  /*32e0*/  SHF.L.U32 R2, R2, 0x1f, RZ ;  /* 0x0000001f02027819 */ /* 0x000fe200000006ff */
[----:B-1-3--:R-:W-:-:S07]  /*32f0*/  IMAD.U32 R0, RZ, RZ, UR6 ;  /* 0x00000006ff007e24 */ /* 0x00afce000f8e00ff */
.L_x_63:
[----:B-1----:R1:W2:Y:S02]  /*3300*/  SYNCS.PHASECHK.TRANS64.TRYWAIT P0, [R0+URZ], R2 ;  /* 0x00000002000075a7 */ /* 0x0022a400080011ff */
[----:B--2---:R-:W-:Y:S05]  /*3310*/  @!P0 NANOSLEEP.SYNCS 0x989680 ;  /* 0x009896800000895d */ /* 0x004fea0003900000 */
[----:B------:R-:W2:Y:S02]  /*3320*/  @!P0 SYNCS.PHASECHK.TRANS64 P0, [R0+URZ], R2 ;  /* 0x00000002000085a7 */ /* 0x000ea400080010ff */
[----:B--2---:R-:W-:Y:S05]  /*3330*/  @P0 EXIT ;  /* 0x000000000000094d */ /* 0x004fea0003800000 */
[----:B------:R-:W-:Y:S05]  /*3340*/  BRA `(.L_x_63) ;  /* 0xfffffffc00ec7947 */ /* 0x000fea000383ffff */
.L_x_23:
[----:B------:R-:W-:-:S04]  /*3350*/  UISETP.NE.AND UP1, UPT, UR37, URZ, UPT ;  /* 0x000000ff2500728c */ /* 0x000fc8000bf25270 */
[----:B------:R-:W-:-:S09]  /*3360*/  UISETP.NE.OR UP1, UPT, UR10, 0x1, UP1 ;  /* 0x000000010a00788c */ /* 0x000fd20008f25670 */
[----:B------:R-:W-:Y:S05]  /*3370*/  BRA.U UP1, `(.L_x_64) ;  /* 0x00000005014c7547 */ /* 0x000fea000b800000 */
[----:B------:R-:W-:Y:S01]  /*3380*/  HFMA2 R11, -RZ, RZ, 0, 0 ;  /* 0x00000000ff0b7431 */ /* 0x000fe200000001ff */
[----:B------:R-:W-:Y:S01]  /*3390*/  ISETP.GE.U32.AND P2, PT, R10, 0x2, PT ;  /* 0x000000020a00780c */ /* 0x000fe20003f46070 */
[----:B------:R-:W-:Y:S01]  /*33a0*/  IMAD.MOV.U32 R12, RZ, RZ, 0x1 ;  /* 0x00000001ff0c7424 */ /* 0x000fe200078e00ff */
[----:B------:R-:W-:Y:S01]  /*33b0*/  CS2R R8, SRZ ;  /* 0x0000000000087805 */ /* 0x000fe2000001ff00 */
[----:B------:R-:W-:Y:S01]  /*33c0*/  IMAD.MOV.U32 R3, RZ, RZ, RZ ;  /* 0x000000ffff037224 */ /* 0x000fe200078e00ff */
[----:B------:R-:W-:Y:S01]  /*33d0*/  UMOV UR4, 0x400 ;  /* 0x0000040000047882 */ /* 0x000fe20000000000 */
[----:B------:R-:W-:Y:S01]  /*33e0*/  UMOV UR6, URZ ;  /* 0x000000ff00067c82 */ /* 0x000fe20008000000 */
[----:B------:R-:W-:-:S12]  /*33f0*/  ULEA UR37, UR37, UR4, 0x18 ;  /* 0x0000000425257291 */ /* 0x000fd8000f8ec0ff */
.L_x_68:
[----:B------:R-:W-:Y:S02]  /*3400*/  LEA R0, R3, UR37, 0x3 ;  /* 0x0000002503007c11 */ /* 0x000fe4000f8e18ff */
[----:B------:R-:W-:-:S03]  /*3410*/  SHF.L.U32 R4, R8, 0x1f, RZ ;  /* 0x0000001f08047819 */ /* 0x000fc600000006ff */
[----:B------:R-:W-:Y:S01]  /*3420*/  VIADD R5, R0, 0x1f0 ;  /* 0x000001f000057836 */ /* 0x000fe20000000000 */
[----:B------:R-:W1:Y:S02]  /*3430*/  SYNCS.PHASECHK.TRANS64.TRYWAIT P0, [R0+URZ+0x1e0], R4 ;  /* 0x0001e004000075a7 */ /* 0x000e6400080011ff */
[----:B-1----:R-:W-:Y:S05]  /*3440*/  @!P0 BRA `(.L_x_65) ;  /* 0x0000006400dc8947 */ /* 0x002fea0003800000 */
.L_x_199:
[----:B------:R-:W-:Y:S01]  /*3450*/  ULEA UR5, UR6, UR37, 0x3 ;  /* 0x0000002506057291 */ /* 0x000fe2000f8e18ff */
[----:B-1----:R-:W-:Y:S01]  /*3460*/  PRMT R0, RZ, 0x654, R5 ;  /* 0x00000654ff007816 */ /* 0x002fe20000000005 */
[----:B------:R-:W-:Y:S01]  /*3470*/  @!P2 IMAD.MOV.U32 R4, RZ, RZ, 0x10 ;  /* 0x00000010ff04a424 */ /* 0x000fe200078e00ff */
[----:B------:R-:W-:Y:S01]  /*3480*/  SHF.L.U32 R5, R12, 0x1f, RZ ;  /* 0x0000001f0c057819 */ /* 0x000fe200000006ff */
[----:B------:R-:W-:Y:S01]  /*3490*/  UIADD3 UR4, UPT, UPT, UR5, 0x180, URZ ;  /* 0x0000018005047890 */ /* 0x000fe2000fffe0ff */
[----:B------:R1:W-:Y:S05]  /*34a0*/  SYNCS.ARRIVE.TRANS64.RED.A1T0 RZ, [R0+URZ], RZ ;  /* 0x000000ff00ff79a7 */ /* 0x0003ea00081004ff */
[----:B------:R-:W-:Y:S01]  /*34b0*/  IMAD.U32 R6, RZ, RZ, UR4 ;  /* 0x00000004ff067e24 */ /* 0x000fe2000f8e00ff */
[----:B------:R-:W2:Y:S04]  /*34c0*/  SYNCS.PHASECHK.TRANS64.TRYWAIT P0, [UR5+0x190], R5 ;  /* 0x00019005ff0075a7 */ /* 0x000ea80008001105 */
[----:B------:R-:W-:Y:S01]  /*34d0*/  PRMT R6, R10, 0x654, R6 ;  /* 0x000006540a067816 */ /* 0x000fe20000000006 */
[----:B-12---:R-:W-:Y:S06]  /*34e0*/  @!P0 BRA `(.L_x_66) ;  /* 0x0000006400c88947 */ /* 0x006fec0003800000 */
.L_x_201:
[----:B------:R-:W-:Y:S01]  /*34f0*/  ULEA UR4, UR6, UR37, 0x4 ;  /* 0x0000002506047291 */ /* 0x000fe2000f8e20ff */
[----:B------:R-:W-:Y:S01]  /*3500*/  SEL R2, R6, R2, !P2 ;  /* 0x0000000206027207 */ /* 0x000fe20005000000 */
[----:B------:R-:W-:Y:S01]  /*3510*/  UIADD3 UR5, UPT, UPT, UR5, 0x180, URZ ;  /* 0x0000018005057890 */ /* 0x000fe2000fffe0ff */
[----:B-1----:R-:W-:Y:S01]  /*3520*/  LEA R0, R11, UR37, 0x3 ;  /* 0x000000250b007c11 */ /* 0x002fe2000f8e18ff */
[----:B------:R-:W-:Y:S01]  /*3530*/  UIADD3 UR4, UPT, UPT, UR4, 0x210, URZ ;  /* 0x0000021004047890 */ /* 0x000fe2000fffe0ff */
[----:B------:R1:W-:Y:S01]  /*3540*/  @!P2 SYNCS.ARRIVE.TRANS64.RED RZ, [R2+URZ], R4 ;  /* 0x0000000402ffa9a7 */ /* 0x0003e200080004ff */
[----:B------:R-:W-:Y:S01]  /*3550*/  UIADD3 UR6, UPT, UPT, UR6, 0x1, URZ ;  /* 0x0000000106067890 */ /* 0x000fe2000fffe0ff */
[----:B------:R-:W-:-:S03]  /*3560*/  VIADD R3, R3, 0x1 ;  /* 0x0000000103037836 */ /* 0x000fc60000000000 */
[----:B------:R-:W-:Y:S02]  /*3570*/  UISETP.NE.AND UP0, UPT, UR6, 0x2, UPT ;  /* 0x000000020600788c */ /* 0x000fe4000bf05270 */
[----:B------:R-:W-:Y:S01]  /*3580*/  ISETP.NE.AND P0, PT, R3, 0x2, PT ;  /* 0x000000020300780c */ /* 0x000fe20003f05270 */
[----:B------:R-:W-:Y:S06]  /*3590*/  UGETNEXTWORKID.BROADCAST [UR4], [UR5] ;  /* 0x00000000040073ca */ /* 0x000fec0008000100 */
[----:B------:R-:W-:Y:S02]  /*35a0*/  USEL UR4, URZ, 0x1, UP0 ;  /* 0x00000001ff047887 */ /* 0x000fe40008000000 */
[----:B------:R-:W-:-:S04]  /*35b0*/  USEL UR6, UR6, URZ, UP0 ;  /* 0x000000ff06067287 */ /* 0x000fc80008000000 */
[----:B------:R-:W-:Y:S02]  /*35c0*/  LOP3.LUT R12, R12, UR4, RZ, 0x3c, !PT ;  /* 0x000000040c0c7c12 */ /* 0x000fe4000f8e3cff */
[----:B-1----:R-:W-:-:S04]  /*35d0*/  SHF.L.U32 R4, R9, 0x1f, RZ ;  /* 0x0000001f09047819 */ /* 0x002fc800000006ff */
[----:B------:R-:W1:Y:S02]  /*35e0*/  SYNCS.PHASECHK.TRANS64.TRYWAIT P1, [R0+URZ+0x180], R4 ;  /* 0x00018004000075a7 */ /* 0x000e6400080211ff */
[----:B-1----:R-:W-:Y:S05]  /*35f0*/  @!P1 BRA `(.L_x_67) ;  /* 0x00000064009c9947 */ /* 0x002fea0003800000 */
.L_x_202:
[----:B-1----:R-:W-:Y:S01]  /*3600*/  LEA R4, R11, UR37, 0x4 ;  /* 0x000000250b047c11 */ /* 0x002fe2000f8e20ff */
[----:B------:R-:W-:Y:S01]  /*3610*/  VIADD R0, R0, 0x190 ;  /* 0x0000019000007836 */ /* 0x000fe20000000000 */
[----:B------:R-:W-:Y:S01]  /*3620*/  SEL R3, R3, RZ, P0 ;  /* 0x000000ff03037207 */ /* 0x000fe20000000000 */
[----:B------:R-:W-:-:S03]  /*3630*/  VIADD R11, R11, 0x1 ;  /* 0x000000010b0b7836 */ /* 0x000fc60000000000 */
[----:B------:R-:W1:Y:S01]  /*3640*/  LDS.128 R4, [R4+0x210] ;  /* 0x0002100004047984 */ /* 0x000e620000000c00 */
[----:B------:R-:W-:Y:S02]  /*3650*/  PRMT R0, RZ, 0x654, R0 ;  /* 0x00000654ff007816 */ /* 0x000fe40000000000 */
[C---:B------:R-:W-:Y:S01]  /*3660*/  ISETP.NE.AND P1, PT, R11.reuse, 0x2, PT ;  /* 0x000000020b00780c */ /* 0x040fe20003f25270 */
[----:B------:R-:W-:Y:S01]  /*3670*/  @!PT LDS RZ, [RZ] ;  /* 0x00000000fffff984 */ /* 0x000fe20000000800 */
[----:B------:R-:W-:Y:S01]  /*3680*/  @!PT LDS RZ, [RZ] ;  /* 0x00000000fffff984 */ /* 0x000fe20000000800 */
[----:B------:R-:W-:Y:S01]  /*3690*/  @!PT LDS RZ, [RZ] ;  /* 0x00000000fffff984 */ /* 0x000fe20000000800 */
[----:B------:R-:W-:Y:S01]  /*36a0*/  @!PT LDS RZ, [RZ] ;  /* 0x00000000fffff984 */ /* 0x000fe20000000800 */
[----:B------:R2:W-:Y:S06]  /*36b0*/  MEMBAR.ALL.CTA ;  /* 0x0000000000007992 */ /* 0x0005ec0000008000 */
[----:B--2---:R-:W2:Y:S01]  /*36c0*/  FENCE.VIEW.ASYNC.S ;  /* 0x00000000000073c6 */ /* 0x004ea20000000000 */
[----:B------:R-:W-:Y:S01]  /*36d0*/  SEL R11, R11, RZ, P1 ;  /* 0x000000ff0b0b7207 */ /* 0x000fe20000800000 */
[----:B--2---:R2:W-:Y:S01]  /*36e0*/  SYNCS.ARRIVE.TRANS64.RED.A1T0 RZ, [R0+URZ], RZ ;  /* 0x000000ff00ff79a7 */ /* 0x0045e200081004ff */
[----:B-1----:R-:W-:-:S02]  /*36f0*/  LOP3.LUT P3, RZ, R6, 0x1, RZ, 0xc0, !PT ;  /* 0x0000000106ff7812 */ /* 0x002fc4000786c0ff */
[----:B------:R-:W-:-:S04]  /*3700*/  SEL R4, RZ, 0x1, P1 ;  /* 0x00000001ff047807 */ /* 0x000fc80000800000 */
[----:B------:R-:W-:Y:S02]  /*3710*/  LOP3.LUT R9, R9, R4, RZ, 0x3c, !PT ;  /* 0x0000000409097212 */ /* 0x000fe400078e3cff */
[----:B--2---:R-:W-:-:S04]  /*3720*/  SEL R0, RZ, 0x1, P0 ;  /* 0x00000001ff007807 */ /* 0x004fc80000000000 */
[----:B------:R-:W-:Y:S01]  /*3730*/  LOP3.LUT R8, R8, R0, RZ, 0x3c, !PT ;  /* 0x0000000008087212 */ /* 0x000fe200078e3cff */
[----:B------:R-:W-:Y:S06]  /*3740*/  @P3 BRA `(.L_x_68) ;  /* 0xfffffffc002c3947 */ /* 0x000fec000383ffff */
[----:B------:R-:W-:Y:S01]  /*3750*/  ULEA UR5, UR6, UR37, 0x3 ;  /* 0x0000002506057291 */ /* 0x000fe2000f8e18ff */
[----:B------:R-:W-:-:S08]  /*3760*/  SHF.L.U32 R2, R12, 0x1f, RZ ;  /* 0x0000001f0c027819 */ /* 0x000fd000000006ff */
[----:B------:R-:W1:Y:S02]  /*3770*/  SYNCS.PHASECHK.TRANS64 P0, [UR5+0x190], R2 ;  /* 0x00019002ff0075a7 */ /* 0x000e640008001005 */
[----:B-1----:R-:W-:Y:S05]  /*3780*/  @P0 BRA `(.L_x_69) ;  /* 0x0000000000080947 */ /* 0x002fea0003800000 */
[----:B------:R-:W1:Y:S02]  /*3790*/  SYNCS.PHASECHK.TRANS64.TRYWAIT P0, [UR5+0x190], R2 ;  /* 0x00019002ff0075a7 */ /* 0x000e640008001105 */
[----:B-1----:R-:W-:Y:S05]  /*37a0*/  @!P0 BRA `(.L_x_70) ;  /* 0x0000006400448947 */ /* 0x002fea0003800000 */
.L_x_69:
[----:B------:R-:W-:-:S04]  /*37b0*/  UIADD3 UR4, UPT, UPT, UR6, 0x1, URZ ;  /* 0x0000000106047890 */ /* 0x000fc8000fffe0ff */
[----:B------:R-:W-:-:S04]  /*37c0*/  UISETP.NE.AND UP0, UPT, UR4, 0x2, UPT ;  /* 0x000000020400788c */ /* 0x000fc8000bf05270 */
[----:B------:R-:W-:Y:S02]  /*37d0*/  USEL UR7, URZ, 0x1, UP0 ;  /* 0x00000001ff077887 */ /* 0x000fe40008000000 */
[----:B------:R-:W-:-:S04]  /*37e0*/  USEL UR4, UR4, URZ, UP0 ;  /* 0x000000ff04047287 */ /* 0x000fc80008000000 */
[----:B------:R-:W-:Y:S01]  /*37f0*/  ULEA UR4, UR4, UR37, 0x3 ;  /* 0x0000002504047291 */ /* 0x000fe2000f8e18ff */
[----:B-1----:R-:W-:-:S04]  /*3800*/  LOP3.LUT R2, R12, UR7, RZ, 0x3c, !PT ;  /* 0x000000070c027c12 */ /* 0x002fc8000f8e3cff */
[----:B------:R-:W-:-:S04]  /*3810*/  SHF.L.U32 R0, R2, 0x1f, RZ ;  /* 0x0000001f02007819 */ /* 0x000fc800000006ff */
[----:B------:R-:W1:Y:S02]  /*3820*/  SYNCS.PHASECHK.TRANS64 P0, [UR4+0x190], R0 ;  /* 0x00019000ff0075a7 */ /* 0x000e640008001004 */
[----:B-1----:R-:W-:Y:S05]  /*3830*/  @P0 EXIT ;  /* 0x000000000000094d */ /* 0x002fea0003800000 */
[----:B------:R-:W-:Y:S02]  /*3840*/  SHF.L.U32 R2, R2, 0x1f, RZ ;  /* 0x0000001f02027819 */ /* 0x000fe400000006ff */
[----:B------:R-:W-:-:S07]  /*3850*/  MOV R0, UR4 ;  /* 0x0000000400007c02 */ /* 0x000fce0008000f00 */
.L_x_71:
[----:B-1----:R1:W2:Y:S02]  /*3860*/  SYNCS.PHASECHK.TRANS64.TRYWAIT P0, [R0+URZ+0x190], R2 ;  /* 0x00019002000075a7 */ /* 0x0022a400080011ff */
[----:B--2---:R-:W-:Y:S05]  /*3870*/  @!P0 NANOSLEEP.SYNCS 0x989680 ;  /* 0x009896800000895d */ /* 0x004fea0003900000 */
[----:B------:R-:W2:Y:S02]  /*3880*/  @!P0 SYNCS.PHASECHK.TRANS64 P0, [R0+URZ+0x190], R2 ;  /* 0x00019002000085a7 */ /* 0x000ea400080010ff */
[----:B--2---:R-:W-:Y:S05]  /*3890*/  @P0 EXIT ;  /* 0x000000000000094d */ /* 0x004fea0003800000 */
[----:B------:R-:W-:Y:S05]  /*38a0*/  BRA `(.L_x_71) ;  /* 0xfffffffc00ec7947 */ /* 0x000fea000383ffff */
.L_x_64:
[----:B------:R-:W-:Y:S05]  /*38b0*/  BRA.U UP4, `(.L_x_72) ;  /* 0x0000001104a07547 */ /* 0x000fea000b800000 */
[----:B------:R-:W-:Y:S01]  /*38c0*/  UMOV UR4, 0x40 ;  /* 0x0000004000047882 */ /* 0x000fe20000000000 */
[----:B------:R-:W-:Y:S01]  /*38d0*/  NOP ;  /* 0x0000000000007918 */ /* 0x000fe20000000000 */
[----:B------:R-:W-:Y:S01]  /*38e0*/  ULEA UR4, UR37, UR4, 0x18 ;  /* 0x0000000425047291 */ /* 0x000fe2000f8ec0ff */
[----:B------:R-:W-:Y:S02]  /*38f0*/  UMOV UR5, 0x400 ;  /* 0x0000040000057882 */ /* 0x000fe40000000000 */
[----:B------:R-:W-:-:S06]  /*3900*/  ULEA UR37, UR37, UR5, 0x18 ;  /* 0x0000000525257291 */ /* 0x000fcc000f8ec0ff */
[----:B------:R-:W1:Y:S02]  /*3910*/  LDS.U8 R2, [UR4+0x1c] ;  /* 0x00001c04ff027984 */ /* 0x000e640008000000 */
[----:B-1----:R-:W-:-:S13]  /*3920*/  ISETP.NE.AND P0, PT, R2, RZ, PT ;  /* 0x000000ff0200720c */ /* 0x002fda0003f05270 */
[----:B------:R-:W-:Y:S05]  /*3930*/  @P0 BRA `(.L_x_73) ;  /* 0x0000000400080947 */ /* 0x000fea0003800000 */
[----:B------:R-:W-:Y:S02]  /*3940*/  UISETP.NE.U32.AND UP0, UPT, UR9, 0x1, UPT ;  /* 0x000000010900788c */ /* 0x000fe4000bf05070 */
[----:B------:R-:W-:-:S07]  /*3950*/  UIADD3 UR6, UPT, UPT, UR4, 0x8, URZ ;  /* 0x0000000804067890 */ /* 0x000fce000fffe0ff */
[----:B------:R-:W-:Y:S05]  /*3960*/  BRA.U !UP0, `(.L_x_74) ;  /* 0x00000001089c7547 */ /* 0x000fea000b800000 */
[----:B------:R-:W-:Y:S01]  /*3970*/  ELECT P0, URZ, PT ;  /* 0x0000000000ff782f */ /* 0x000fe20003800000 */
[----:B------:R-:W-:-:S12]  /*3980*/  BSSY B0, `(.L_x_74) ;  /* 0x0000025000007945 */ /* 0x000fd80003800000 */
[----:B------:R-:W-:Y:S05]  /*3990*/  @!P0 BRA `(.L_x_75) ;  /* 0x00000000008c8947 */ /* 0x000fea0003800000 */
[----:B------:R-:W-:-:S05]  /*39a0*/  UMOV UR5, 0x10 ;  /* 0x0000001000057882 */ /* 0x000fca0000000000 */
[----:B------:R-:W-:Y:S04]  /*39b0*/  DEPBAR.LE SB1, 0x36 ;  /* 0x00009d800000791a */ /* 0x000fe80000000000 */
[----:B------:R-:W1:Y:S02]  /*39c0*/  UTCATOMSWS.2CTA.FIND_AND_SET.ALIGN UP1, UR5, UR5 ;  /* 0x00000005000575e3 */ /* 0x000e640008220800 */
[----:B-1----:R-:W-:Y:S01]  /*39d0*/  MOV R10, UR5 ;  /* 0x00000005000a7c02 */ /* 0x002fe20008000f00 */
[----:B------:R-:W-:Y:S06]  /*39e0*/  BRA.U UP1, `(.L_x_76) ;  /* 0x0000000101187547 */ /* 0x000fec000b800000 */
.L_x_77:
[----:B------:R-:W-:Y:S05]  /*39f0*/  NANOSLEEP 0x64 ;  /* 0x000000640000795d */ /* 0x000fea0003800000 */
[----:B------:R-:W-:-:S05]  /*3a00*/  UMOV UR5, 0x10 ;  /* 0x0000001000057882 */ /* 0x000fca0000000000 */
[----:B------:R-:W-:Y:S04]  /*3a10*/  DEPBAR.LE SB1, 0x36 ;  /* 0x00009d800000791a */ /* 0x000fe80000000000 */
[----:B------:R-:W1:Y:S02]  /*3a20*/  UTCATOMSWS.2CTA.FIND_AND_SET.ALIGN UP1, UR5, UR5 ;  /* 0x00000005000575e3 */ /* 0x000e640008220800 */
[----:B-1----:R-:W-:Y:S01]  /*3a30*/  MOV R10, UR5 ;  /* 0x00000005000a7c02 */ /* 0x002fe20008000f00 */
[----:B------:R-:W-:Y:S05]  /*3a40*/  BRA.U !UP1, `(.L_x_77) ;  /* 0xfffffffd09e87547 */ /* 0x000fea000b83ffff */
.L_x_76:
[----:B------:R-:W1:Y:S01]  /*3a50*/  LDS R5, [UR4+0x10] ;  /* 0x00001004ff057984 */ /* 0x000e620008000800 */
[----:B------:R-:W-:Y:S01]  /*3a60*/  IMAD.U32 R3, RZ, RZ, UR37 ;  /* 0x00000025ff037e24 */ /* 0x000fe2000f8e00ff */
[----:B------:R-:W-:-:S03]  /*3a70*/  MOV R2, UR8 ;  /* 0x0000000800027c02 */ /* 0x000fc60008000f00 */
[----:B------:R-:W-:Y:S01]  /*3a80*/  VIADD R3, R3, 0x230 ;  /* 0x0000023003037836 */ /* 0x000fe20000000000 */
[----:B-1----:R-:W-:-:S04]  /*3a90*/  SHF.L.U32 R5, R5, 0x1f, RZ ;  /* 0x0000001f05057819 */ /* 0x002fc800000006ff */
[----:B------:R-:W1:Y:S02]  /*3aa0*/  SYNCS.PHASECHK.TRANS64.TRYWAIT P0, [UR4+0x8], R5 ;  /* 0x00000805ff0075a7 */ /* 0x000e640008001104 */
[----:B-1----:R-:W-:Y:S05]  /*3ab0*/  @P0 BRA `(.L_x_78) ;  /* 0x0000000000080947 */ /* 0x002fea0003800000 */
[----:B------:R-:W1:Y:S02]  /*3ac0*/  SYNCS.PHASECHK.TRANS64.TRYWAIT P0, [UR4+0x8], R5 ;  /* 0x00000805ff0075a7 */ /* 0x000e640008001104 */
[----:B-1----:R-:W-:Y:S05]  /*3ad0*/  @!P0 BRA `(.L_x_79) ;  /* 0x0000006000908947 */ /* 0x002fea0003800000 */
.L_x_78:
[----:B-1----:R-:W-:Y:S01]  /*3ae0*/  HFMA2 R4, -RZ, RZ, 0, 5.9604644775390625e-08 ;  /* 0x00000001ff047431 */ /* 0x002fe200000001ff */
[----:B------:R-:W-:Y:S01]  /*3af0*/  UPRMT UR5, UR8, 0x654, UR6 ;  /* 0x0000065408057896 */ /* 0x000fe20008000006 */
[----:B------:R-:W-:Y:S01]  /*3b00*/  IMAD.MOV.U32 R7, RZ, RZ, 0xffff ;  /* 0x0000ffffff077424 */ /* 0x000fe200078e00ff */
[----:B------:R-:W-:Y:S01]  /*3b10*/  PRMT R2, R2, 0x654, R3 ;  /* 0x0000065402027816 */ /* 0x000fe20000000003 */
[----:B------:R-:W-:Y:S02]  /*3b20*/  IMAD.MOV.U32 R5, RZ, RZ, 0x4 ;  /* 0x00000004ff057424 */ /* 0x000fe400078e00ff */
[----:B------:R-:W-:Y:S01]  /*3b30*/  IMAD.SHL.U32 R9, R10, 0x20, RZ ;  /* 0x000000200a097824 */ /* 0x000fe200078e00ff */
[----:B------:R-:W-:Y:S02]  /*3b40*/  MOV R3, UR5 ;  /* 0x0000000500037c02 */ /* 0x000fe40008000f00 */
[-C--:B------:R-:W-:Y:S01]  /*3b50*/  SHF.L.U32 R7, R7, R10.reuse, RZ ;  /* 0x0000000a07077219 */ /* 0x080fe200000006ff */
[----:B------:R1:W-:Y:S01]  /*3b60*/  SYNCS.ARRIVE.TRANS64.RED RZ, [UR5], R5 ;  /* 0x00000005ffff79a7 */ /* 0x0003e20008000405 */
[----:B------:R-:W-:Y:S01]  /*3b70*/  SHF.L.U32 R6, R4, R10, RZ ;  /* 0x0000000a04067219 */ /* 0x000fe200000006ff */
[----:B------:R1:W-:Y:S04]  /*3b80*/  STS [UR37+0x230], R9 ;  /* 0x00023009ff007988 */ /* 0x0003e80008000825 */
[----:B------:R1:W-:Y:S04]  /*3b90*/  STAS [R2.64], R10 ;  /* 0x0000000a02007dbd */ /* 0x0003e8000c0008ff */
[----:B------:R1:W-:Y:S04]  /*3ba0*/  ATOMS.OR RZ, [UR4+0x14], R7 ;  /* 0x00001407ffff798c */ /* 0x0003e8000b000004 */
[----:B------:R1:W-:Y:S04]  /*3bb0*/  ATOMS.OR RZ, [UR4+0x18], R6 ;  /* 0x00001806ffff798c */ /* 0x0003e8000b000004 */
[----:B------:R1:W-:Y:S02]  /*3bc0*/  ATOMS.XOR RZ, [UR4+0x10], R4 ;  /* 0x00001004ffff798c */ /* 0x0003e4000b800004 */
.L_x_75:
[----:B------:R-:W-:Y:S05]  /*3bd0*/  BSYNC B0 ;  /* 0x0000000000007941 */ /* 0x000fea0003800000 */
.L_x_74:
[----:B------:R-:W-:Y:S05]  /*3be0*/  BRA.U UP0, `(.L_x_80) ;  /* 0x00000001006c7547 */ /* 0x000fea000b800000 */
[----:B------:R-:W-:-:S03]  /*3bf0*/  UMOV UR5, 0xffffffff ;  /* 0xffffffff00057882 */ /* 0x000fc60000000000 */
[----:B------:R-:W-:Y:S05]  /*3c00*/  BRA.DIV UR5, `(.L_x_81) ;  /* 0x00000062055c7947 */ /* 0x000fea000b800000 */
[----:B------:R-:W-:-:S13]  /*3c10*/  ELECT P6, URZ, PT ;  /* 0x0000000000ff782f */ /* 0x000fda00038c0000 */
.L_x_206:
[----:B------:R-:W-:Y:S05]  /*3c20*/  @!P6 BRA `(.L_x_80) ;  /* 0x00000000005ce947 */ /* 0x000fea0003800000 */
[----:B-1----:R-:W1:Y:S02]  /*3c30*/  LDS R3, [UR4+0x10] ;  /* 0x00001004ff037984 */ /* 0x002e640008000800 */
[----:B-1----:R-:W-:-:S04]  /*3c40*/  SHF.L.U32 R3, R3, 0x1f, RZ ;  /* 0x0000001f03037819 */ /* 0x002fc800000006ff */
[----:B------:R-:W1:Y:S02]  /*3c50*/  SYNCS.PHASECHK.TRANS64.TRYWAIT P0, [UR4+0x8], R3 ;  /* 0x00000803ff0075a7 */ /* 0x000e640008001104 */
[----:B-1----:R-:W-:Y:S05]  /*3c60*/  @P0 BRA `(.L_x_82) ;  /* 0x0000000000080947 */ /* 0x002fea0003800000 */
[----:B------:R-:W1:Y:S02]  /*3c70*/  SYNCS.PHASECHK.TRANS64.TRYWAIT P0, [UR4+0x8], R3 ;  /* 0x00000803ff0075a7 */ /* 0x000e640008001104 */
[----:B-1----:R-:W-:Y:S05]  /*3c80*/  @!P0 BRA `(.L_x_83) ;  /* 0x00000060005c8947 */ /* 0x002fea0003800000 */
.L_x_82:
[----:B------:R-:W2:Y:S01]  /*3c90*/  LDS R5, [UR37+0x230] ;  /* 0x00023025ff057984 */ /* 0x000ea20008000800 */
[----:B-1----:R-:W-:Y:S02]  /*3ca0*/  HFMA2 R2, -RZ, RZ, 0, 5.9604644775390625e-08 ;  /* 0x00000001ff027431 */ /* 0x002fe400000001ff */
[----:B------:R-:W-:Y:S01]  /*3cb0*/  IMAD.MOV.U32 R3, RZ, RZ, 0xffff ;  /* 0x0000ffffff037424 */ /* 0x000fe200078e00ff */
[----:B------:R-:W-:Y:S01]  /*3cc0*/  UPRMT UR5, UR8, 0x654, UR6 ;  /* 0x0000065408057896 */ /* 0x000fe20008000006 */
[----:B--2---:R-:W-:-:S03]  /*3cd0*/  IMAD.SHL.U32 R4, R5, 0x20, RZ ;  /* 0x0000002005047824 */ /* 0x004fc600078e00ff */
[-C--:B------:R-:W-:Y:S02]  /*3ce0*/  SHF.L.U32 R3, R3, R5.reuse, RZ ;  /* 0x0000000503037219 */ /* 0x080fe400000006ff */
[----:B------:R-:W-:Y:S01]  /*3cf0*/  SHF.L.U32 R5, R2, R5, RZ ;  /* 0x0000000502057219 */ /* 0x000fe200000006ff */
[----:B------:R2:W-:Y:S04]  /*3d00*/  STS [UR37+0x230], R4 ;  /* 0x00023004ff007988 */ /* 0x0005e80008000825 */
[----:B------:R2:W-:Y:S04]  /*3d10*/  ATOMS.OR RZ, [UR4+0x14], R3 ;  /* 0x00001403ffff798c */ /* 0x0005e8000b000004 */
[----:B------:R2:W-:Y:S01]  /*3d20*/  ATOMS.OR RZ, [UR4+0x18], R5 ;  /* 0x00001805ffff798c */ /* 0x0005e2000b000004 */
[----:B------:R-:W-:Y:S03]  /*3d30*/  SYNCS.ARRIVE.TRANS64.RED.A1T0 RZ, [UR5], RZ ;  /* 0x000000ffffff79a7 */ /* 0x000fe60008100405 */
[----:B------:R2:W-:Y:S01]  /*3d40*/  ATOMS.XOR RZ, [UR4+0x10], R2 ;  /* 0x00001002ffff798c */ /* 0x0005e2000b800004 */
[----:B------:R-:W-:Y:S05]  /*3d50*/  BRA `(.L_x_80) ;  /* 0x0000000000107947 */ /* 0x000fea0003800000 */
.L_x_73:
[----:B------:R-:W-:-:S05]  /*3d60*/  MOV R2, 0xffffffff ;  /* 0xffffffff00027802 */ /* 0x000fca0000000f00 */
[----:B------:R1:W-:Y:S02]  /*3d70*/  STS [UR37+0x230], R2 ;  /* 0x00023002ff007988 */ /* 0x0003e40008000825 */
[----:B-1----:R-:W-:Y:S02]  /*3d80*/  MOV R2, 0x3da0 ;  /* 0x00003da000027802 */ /* 0x002fe40000000f00 */
[----:B-----5:R-:W-:Y:S05]  /*3d90*/  CALL.REL.NOINC `($__internal_1_$__cuda_sm10x_tcgen05_guardrail_trap_phase_invalid_during_alloc) ;  /* 0x0000006400ec7944 */ /* 0x020fea0003c00000 */
.L_x_80:
[----:B------:R-:W-:Y:S05]  /*3da0*/  WARPSYNC.ALL ;  /* 0x0000000000007948 */ /* 0x000fea0003800000 */
[----:B------:R-:W3:Y:S01]  /*3db0*/  S2UR UR11, SR_CgaCtaId ;  /* 0x00000000000b79c3 */ /* 0x000ee20000008800 */
[----:B------:R-:W-:Y:S01]  /*3dc0*/  UMOV UR4, 0x400 ;  /* 0x0000040000047882 */ /* 0x000fe20000000000 */
[----:B------:R-:W-:-:S06]  /*3dd0*/  NOP ;  /* 0x0000000000007918 */ /* 0x000fcc0000000000 */
[----:B------:R-:W-:Y:S06]  /*3de0*/  BAR.ARV 0x6, 0xa0 ;  /* 0x0182800000007b1d */ /* 0x000fec0000002000 */
[----:B------:R-:W4:Y:S01]  /*3df0*/  LDCU UR5, c[0x0][0x38c] ;  /* 0x00007180ff0577ac */ /* 0x000f220008000800 */
[----:B------:R-:W-:Y:S01]  /*3e00*/  LOP3.LUT R0, R0, 0xffff, RZ, 0xc0, !PT ;  /* 0x0000ffff00007812 */ /* 0x000fe200078ec0ff */
[----:B-1----:R-:W-:Y:S01]  /*3e10*/  IMAD.MOV.U32 R9, RZ, RZ, 0x1 ;  /* 0x00000001ff097424 */ /* 0x002fe200078e00ff */
[----:B------:R-:W-:Y:S01]  /*3e20*/  LOP3.LUT R8, R8, 0xffff, RZ, 0xc0, !PT ;  /* 0x0000ffff08087812 */ /* 0x000fe200078ec0ff */
[----:B------:R-:W-:Y:S01]  /*3e30*/  UMOV UR17, URZ ;  /* 0x000000ff00117c82 */ /* 0x000fe20008000000 */
[----:B------:R-:W-:Y:S01]  /*3e40*/  R2UR UR12, R0 ;  /* 0x00000000000c72ca */ /* 0x000fe200000e0000 */
[----:B------:R-:W-:Y:S01]  /*3e50*/  UMOV UR16, URZ ;  /* 0x000000ff00107c82 */ /* 0x000fe20008000000 */
[----:B------:R-:W-:Y:S01]  /*3e60*/  R2UR UR13, R8 ;  /* 0x00000000080d72ca */ /* 0x000fe200000e0000 */
[----:B------:R-:W-:Y:S01]  /*3e70*/  IMAD.MOV.U32 R8, RZ, RZ, RZ ;  /* 0x000000ffff087224 */ /* 0x000fe200078e00ff */
[----:B------:R-:W-:Y:S01]  /*3e80*/  UMOV UR15, URZ ;  /* 0x000000ff000f7c82 */ /* 0x000fe20008000000 */
[----:B---3--:R-:W-:-:S02]  /*3e90*/  ULEA UR11, UR11, UR4, 0x18 ;  /* 0x000000040b0b7291 */ /* 0x008fc4000f8ec0ff */
[----:B------:R-:W-:Y:S02]  /*3ea0*/  UISETP.NE.AND UP2, UPT, UR9, URZ, UPT ;  /* 0x000000ff0900728c */ /* 0x000fe4000bf45270 */
[----:B------:R-:W-:Y:S02]  /*3eb0*/  UIADD3 UR14, UPT, UPT, UR11, 0x6600, URZ ;  /* 0x000066000b0e7890 */ /* 0x000fe4000fffe0ff */
[----:B------:R-:W-:Y:S02]  /*3ec0*/  UIADD3 UR4, UPT, UPT, UR11, 0x1a600, URZ ;  /* 0x0001a6000b047890 */ /* 0x000fe4000fffe0ff */
[----:B----4-:R-:W-:Y:S01]  /*3ed0*/  UIADD3 UR5, UPT, UPT, UR5, 0x1f, URZ ;  /* 0x0000001f05057890 */ /* 0x010fe2000fffe0ff */
[----:B--2---:R-:W1:Y:S01]  /*3ee0*/  LDS R2, [UR11+0x230] ;  /* 0x0002300bff027984 */ /* 0x004e620008000800 */
[----:B------:R-:W-:Y:S02]  /*3ef0*/  USHF.R.U32.HI UR14, URZ, 0x4, UR14 ;  /* 0x00000004ff0e7899 */ /* 0x000fe4000801160e */
[----:B------:R-:W-:-:S02]  /*3f00*/  USHF.R.S32.HI UR10, URZ, 0x1f, UR5 ;  /* 0x0000001fff0a7899 */ /* 0x000fc40008011405 */
[----:B------:R-:W-:Y:S02]  /*3f10*/  USHF.R.U32.HI UR4, URZ, 0x4, UR4 ;  /* 0x00000004ff047899 */ /* 0x000fe40008011604 */
[----:B------:R-:W-:Y:S02]  /*3f20*/  ULEA.HI UR10, UR10, UR5, URZ, 0x5 ;  /* 0x000000050a0a7291 */ /* 0x000fe4000f8f28ff */
[----:B------:R-:W-:Y:S02]  /*3f30*/  ULOP3.LUT UR14, UR14, 0x3fff, URZ, 0xc0, !UPT ;  /* 0x00003fff0e0e7892 */ /* 0x000fe4000f8ec0ff */
[----:B------:R-:W-:Y:S02]  /*3f40*/  USHF.R.S32.HI UR10, URZ, 0x5, UR10 ;  /* 0x00000005ff0a7899 */ /* 0x000fe4000801140a */
[----:B------:R-:W-:Y:S02]  /*3f50*/  ULOP3.LUT UR4, UR4, 0x3fff, URZ, 0xc0, !UPT ;  /* 0x00003fff04047892 */ /* 0x000fe4000f8ec0ff */
[----:B------:R-:W-:-:S02]  /*3f60*/  UISETP.LT.AND UP0, UPT, UR10, 0x1, UPT ;  /* 0x000000010a00788c */ /* 0x000fc4000bf01270 */
[----:B------:R-:W-:Y:S02]  /*3f70*/  ULOP3.LUT UR14, UR14, 0x10000, URZ, 0xfc, !UPT ;  /* 0x000100000e0e7892 */ /* 0x000fe4000f8efcff */
[----:B------:R-:W-:Y:S02]  /*3f80*/  ULOP3.LUT UR4, UR4, 0x10000, URZ, 0xfc, !UPT ;  /* 0x0001000004047892 */ /* 0x000fe4000f8efcff */
[----:B------:R-:W-:Y:S01]  /*3f90*/  USEL UR23, UR10, 0x1, !UP0 ;  /* 0x000000010a177887 */ /* 0x000fe2000c000000 */
[----:B------:R-:W-:Y:S01]  /*3fa0*/  UMOV UR28, 0x0 ;  /* 0x00000000001c7882 */ /* 0x000fe20000000000 */
[----:B------:R-:W-:Y:S01]  /*3fb0*/  UMOV UR29, 0x8300010 ;  /* 0x08300010001d7882 */ /* 0x000fe20000000000 */
[----:B------:R-:W-:Y:S01]  /*3fc0*/  UMOV UR24, 0x0 ;  /* 0x0000000000187882 */ /* 0x000fe20000000000 */
[----:B------:R-:W-:Y:S01]  /*3fd0*/  UMOV UR25, 0x8300010 ;  /* 0x0830001000197882 */ /* 0x000fe20000000000 */
[----:B-1----:R-:W-:Y:S02]  /*3fe0*/  R2UR UR18, R2 ;  /* 0x00000000021272ca */ /* 0x002fe400000e0000 */
[----:B------:R-:W-:-:S13]  /*3ff0*/  CS2R R2, SRZ ;  /* 0x0000000000027805 */ /* 0x000fda000001ff00 */
.L_x_91:
[C---:B------:R-:W-:Y:S02]  /*4000*/  LEA R0, R8.reuse, UR11, 0x3 ;  /* 0x0000000b08007c11 */ /* 0x040fe4000f8e18ff */
[----:B------:R-:W-:Y:S02]  /*4010*/  SHF.L.U32 R4, R3, 0x1f, RZ ;  /* 0x0000001f03047819 */ /* 0x000fe400000006ff */
[----:B------:R-:W-:Y:S02]  /*4020*/  LEA R5, R8, UR11, 0x4 ;  /* 0x0000000b08057c11 */ /* 0x000fe4000f8e20ff */
[----:B------:R-:W1:Y:S02]  /*4030*/  SYNCS.PHASECHK.TRANS64.TRYWAIT P0, [R0+URZ+0x180], R4 ;  /* 0x00018004000075a7 */ /* 0x000e6400080011ff */
[----:B-1-34-:R-:W-:Y:S05]  /*4040*/  @!P0 BRA `(.L_x_84) ;  /* 0x0000005c00848947 */ /* 0x01afea0003800000 */
.L_x_207:
[----:B-1----:R-:W1:Y:S01]  /*4050*/  LDS.128 R4, [R5+0x210] ;  /* 0x0002100005047984 */ /* 0x002e620000000c00 */
[----:B------:R-:W-:Y:S02]  /*4060*/  VIADD R0, R0, 0x190 ;  /* 0x0000019000007836 */ /* 0x000fe40000000000 */
[----:B------:R-:W-:Y:S01]  /*4070*/  VIADD R8, R8, 0x1 ;  /* 0x0000000108087836 */ /* 0x000fe20000000000 */
[----:B------:R-:W-:Y:S01]  /*4080*/  @!PT LDS RZ, [RZ] ;  /* 0x00000000fffff984 */ /* 0x000fe20000000800 */
[----:B------:R-:W-:Y:S01]  /*4090*/  @!PT LDS RZ, [RZ] ;  /* 0x00000000fffff984 */ /* 0x000fe20000000800 */
[----:B------:R-:W-:Y:S01]  /*40a0*/  @!PT LDS RZ, [RZ] ;  /* 0x00000000fffff984 */ /* 0x000fe20000000800 */
[----:B------:R-:W-:Y:S01]  /*40b0*/  @!PT LDS RZ, [RZ] ;  /* 0x00000000fffff984 */ /* 0x000fe20000000800 */
[----:B------:R2:W-:Y:S06]  /*40c0*/  MEMBAR.ALL.CTA ;  /* 0x0000000000007992 */ /* 0x0005ec0000008000 */
[----:B--2---:R-:W2:Y:S01]  /*40d0*/  FENCE.VIEW.ASYNC.S ;  /* 0x00000000000073c6 */ /* 0x004ea20000000000 */
[----:B------:R-:W-:-:S04]  /*40e0*/  PRMT R0, RZ, 0x654, R0 ;  /* 0x00000654ff007816 */ /* 0x000fc80000000000 */
[----:B--2---:R2:W-:Y:S01]  /*40f0*/  SYNCS.ARRIVE.TRANS64.RED.A1T0 RZ, [R0+URZ], RZ ;  /* 0x000000ff00ff79a7 */ /* 0x0045e200081004ff */
[----:B-1----:R-:W-:Y:S01]  /*4100*/  LOP3.LUT P1, RZ, R6, 0x1, RZ, 0xc0, !PT ;  /* 0x0000000106ff7812 */ /* 0x002fe2000782c0ff */
[----:B--2---:R-:W-:-:S12]  /*4110*/  BRA.U UP2, `(.L_x_85) ;  /* 0x0000000102e07547 */ /* 0x004fd8000b800000 */
[----:B------:R-:W1:Y:S01]  /*4120*/  LDCU UR5, c[0x0][0x38c] ;  /* 0x00007180ff0577ac */ /* 0x000e620008000800 */
[----:B------:R-:W-:Y:S02]  /*4130*/  PLOP3.LUT P2, PT, PT, PT, PT, 0x80, 0x8 ;  /* 0x000000000008781c */ /* 0x000fe40003f4f070 */
[----:B------:R-:W-:Y:S01]  /*4140*/  SHF.L.U32 R4, R9, 0x1f, RZ ;  /* 0x0000001f09047819 */ /* 0x000fe200000006ff */
[----:B------:R-:W-:Y:S02]  /*4150*/  ULEA UR19, UR17, UR11, 0x3 ;  /* 0x0000000b11137291 */ /* 0x000fe4000f8e18ff */
[----:B------:R-:W-:Y:S02]  /*4160*/  UIMAD UR20, UR17, 0x60, UR18 ;  /* 0x00000060111478a4 */ /* 0x000fe4000f8e0212 */
[----:B-1----:R-:W-:-:S06]  /*4170*/  UISETP.GE.AND UP0, UPT, UR5, 0x1, UPT ;  /* 0x000000010500788c */ /* 0x002fcc000bf06270 */
[----:B------:R-:W-:-:S05]  /*4180*/  PLOP3.LUT P0, PT, PT, PT, UP0, 0x80, 0x8 ;  /* 0x000000000008781c */ /* 0x000fca0003f0f008 */
[----:B------:R-:W-:-:S08]  /*4190*/  @UP0 ULEA UR5, UR16, UR11, 0x3 ;  /* 0x0000000b10050291 */ /* 0x000fd0000f8e18ff */
[----:B------:R-:W-:-:S04]  /*41a0*/  @P0 SHF.L.U32 R0, R2, 0x1f, RZ ;  /* 0x0000001f02000819 */ /* 0x000fc800000006ff */
[----:B------:R1:W2:Y:S01]  /*41b0*/  @P0 SYNCS.PHASECHK.TRANS64.TRYWAIT P2, [UR5], R0 ;  /* 0x00000000ff0005a7 */ /* 0x0002a20008041105 */
[----:B------:R-:W3:Y:S02]  /*41c0*/  SYNCS.PHASECHK.TRANS64.TRYWAIT P0, [UR19+0x1c0], R4 ;  /* 0x0001c004ff0075a7 */ /* 0x000ee40008001113 */
[----:B-123--:R-:W-:Y:S05]  /*41d0*/  @!P0 BRA `(.L_x_86) ;  /* 0x0000005c00348947 */ /* 0x00efea0003800000 */
.L_x_209:
[----:B------:R-:W-:Y:S01]  /*41e0*/  UMOV UR22, UR15 ;  /* 0x0000000f00167c82 */ /* 0x000fe20008000000 */
[----:B------:R-:W-:Y:S05]  /*41f0*/  BRA.U !UP0, `(.L_x_87) ;  /* 0x0000000108987547 */ /* 0x000fea000b800000 */
[----:B------:R-:W-:Y:S02]  /*4200*/  UIADD3 UR22, UPT, UPT, UR23, UR15, URZ ;  /* 0x0000000f17167290 */ /* 0x000fe4000fffe0ff */
[----:B------:R-:W-:Y:S01]  /*4210*/  UPLOP3.LUT UP3, UPT, UPT, UPT, UPT, 0x40, 0x4 ;  /* 0x000000000004789c */ /* 0x000fe20003f6e870 */
[----:B------:R-:W-:Y:S01]  /*4220*/  UMOV UR21, UR10 ;  /* 0x0000000a00157c82 */ /* 0x000fe20008000000 */
[----:B------:R-:W-:-:S09]  /*4230*/  UMOV UR5, UR16 ;  /* 0x0000001000057c82 */ /* 0x000fd20008000000 */
.L_x_90:
[----:B--2---:R-:W-:Y:S01]  /*4240*/  ULEA UR7, UR5, UR11, 0x3 ;  /* 0x0000000b05077291 */ /* 0x004fe2000f8e18ff */
[----:B---3--:R-:W-:Y:S11]  /*4250*/  @P2 BRA `(.L_x_88) ;  /* 0x00000000000c2947 */ /* 0x008ff60003800000 */
[----:B-1----:R-:W-:Y:S04]  /*4260*/  SHF.L.U32 R4, R2, 0x1f, RZ ;  /* 0x0000001f02047819 */ /* 0x002fe800000006ff */
[----:B------:R-:W1:Y:S02]  /*4270*/  SYNCS.PHASECHK.TRANS64.TRYWAIT P0, [UR7], R4 ;  /* 0x00000004ff0075a7 */ /* 0x000e640008001107 */
[----:B-1----:R-:W-:Y:S05]  /*4280*/  @!P0 BRA `(.L_x_89) ;  /* 0x0000005c00208947 */ /* 0x002fea0003800000 */
.L_x_88:
[----:B------:R-:W-:Y:S01]  /*4290*/  UISETP.NE.AND UP0, UPT, UR21, 0x1, UPT ;  /* 0x000000011500788c */ /* 0x000fe2000bf05270 */
[----:B------:R-:W-:Y:S01]  /*42a0*/  PLOP3.LUT P2, PT, PT, PT, PT, 0x80, 0x8 ;  /* 0x000000000008781c */ /* 0x000fe20003f4f070 */
[----:B------:R-:W-:Y:S02]  /*42b0*/  UIADD3 UR16, UPT, UPT, UR5, 0x1, URZ ;  /* 0x0000000105107890 */ /* 0x000fe4000fffe0ff */
[----:B------:R-:W-:Y:S02]  /*42c0*/  UIMAD UR6, UR5, 0x180, UR4 ;  /* 0x00000180050678a4 */ /* 0x000fe4000f8e0204 */
[----:B------:R-:W-:Y:S01]  /*42d0*/  UISETP.NE.AND UP1, UPT, UR16, 0x14, UPT ;  /* 0x000000141000788c */ /* 0x000fe2000bf25270 */
[----:B------:R-:W-:Y:S01]  /*42e0*/  PLOP3.LUT P0, PT, PT, PT, UP0, 0x80, 0x8 ;  /* 0x000000000008781c */ /* 0x000fe20003f0f008 */
[----:B------:R-:W-:Y:S02]  /*42f0*/  ULEA UR30, UR5, UR14, 0x8 ;  /* 0x0000000e051e7291 */ /* 0x000fe4000f8e40ff */
[----:B------:R-:W-:Y:S02]  /*4300*/  USEL UR27, URZ, 0x1, UP1 ;  /* 0x00000001ff1b7887 */ /* 0x000fe40008800000 */
[----:B------:R-:W-:Y:S02]  /*4310*/  USEL UR16, UR16, URZ, UP1 ;  /* 0x000000ff10107287 */ /* 0x000fe40008800000 */
[----:B------:R-:W-:Y:S02]  /*4320*/  UIADD3 UR34, UPT, UPT, UR6, 0x2, URZ ;  /* 0x0000000206227890 */ /* 0x000fe4000fffe0ff */
[----:B------:R-:W-:Y:S01]  /*4330*/  @UP0 ULEA UR26, UR16, UR11, 0x3 ;  /* 0x0000000b101a0291 */ /* 0x000fe2000f8e18ff */
[----:B------:R-:W-:Y:S01]  /*4340*/  LOP3.LUT R2, R2, UR27, RZ, 0x3c, !PT ;  /* 0x0000001b02027c12 */ /* 0x000fe2000f8e3cff */
[----:B------:R-:W-:Y:S01]  /*4350*/  UIADD3 UR32, UPT, UPT, UR30, 0x2, URZ ;  /* 0x000000021e207890 */ /* 0x000fe2000fffe0ff */
[----:B------:R-:W-:Y:S02]  /*4360*/  UMOV UR31, 0x80004020 ;  /* 0x80004020001f7882 */ /* 0x000fe40000000000 */
[----:B-1----:R-:W-:Y:S01]  /*4370*/  @P0 SHF.L.U32 R0, R2, 0x1f, RZ ;  /* 0x0000001f02000819 */ /* 0x002fe200000006ff */
[----:B------:R-:W-:Y:S01]  /*4380*/  UMOV UR35, 0x80004020 ;  /* 0x8000402000237882 */ /* 0x000fe20000000000 */
[----:B------:R-:W-:Y:S01]  /*4390*/  UMOV UR33, 0x80004020 ;  /* 0x8000402000217882 */ /* 0x000fe20000000000 */
[----:B------:R-:W-:Y:S01]  /*43a0*/  UIADD3 UR15, UPT, UPT, UR15, 0x1, URZ ;  /* 0x000000010f0f7890 */ /* 0x000fe2000fffe0ff */
[----:B------:R2:W3:Y:S01]  /*43b0*/  @P0 SYNCS.PHASECHK.TRANS64.TRYWAIT P2, [UR26], R0 ;  /* 0x00000000ff0005a7 */ /* 0x0004e2000804111a */
[----:B------:R-:W-:Y:S02]  /*43c0*/  UIADD3 UR26, UPT, UPT, UR7, 0xa0, URZ ;  /* 0x000000a0071a7890 */ /* 0x000fe4000fffe0ff */
[----:B------:R-:W-:Y:S02]  /*43d0*/  UISETP.NE.AND UP0, UPT, UR15, UR22, UPT ;  /* 0x000000160f00728c */ /* 0x000fe4000bf05270 */
[----:B------:R-:W-:Y:S01]  /*43e0*/  UIADD3 UR21, UPT, UPT, UR21, -0x1, URZ ;  /* 0xffffffff15157890 */ /* 0x000fe2000fffe0ff */
[----:B------:R-:W-:Y:S01]  /*43f0*/  UMOV UR7, 0x80004020 ;  /* 0x8000402000077882 */ /* 0x000fe20000000000 */
[----:B------:R-:W-:Y:S01]  /*4400*/  UMOV UR5, UR16 ;  /* 0x0000001000057c82 */ /* 0x000fe20008000000 */
[----:B------:R2:W-:Y:S01]  /*4410*/  UTCHMMA.2CTA gdesc[UR30], gdesc[UR6], tmem[UR20], tmem[UR28], idesc[UR29], UP3 ;  /* 0x00ff1c061e0075ea */ /* 0x0005e20009a00014 */
[----:B------:R-:W-:Y:S01]  /*4420*/  UPLOP3.LUT UP3, UPT, UPT, UPT, UPT, 0x80, 0x8 ;  /* 0x000000000008789c */ /* 0x000fe20003f6f070 */
[----:B------:R2:W-:Y:S01]  /*4430*/  UTCHMMA.2CTA gdesc[UR32], gdesc[UR34], tmem[UR20], tmem[UR24], idesc[UR25], UPT ;  /* 0x00ff1822200075ea */ /* 0x0005e2000ba00014 */
[----:B------:R2:W-:Y:S01]  /*4440*/  UTCBAR.2CTA.MULTICAST [UR26], URZ, UR13 ;  /* 0x000000ff1a0073e9 */ /* 0x0005e2000820080d */
[----:B------:R-:W-:Y:S08]  /*4450*/  BRA.U UP0, `(.L_x_90) ;  /* 0xfffffffd00787547 */ /* 0x000ff0000b83ffff */
.L_x_87:
[----:B------:R-:W-:Y:S01]  /*4460*/  UIADD3 UR19, UPT, UPT, UR19, 0x1a0, URZ ;  /* 0x000001a013137890 */ /* 0x000fe2000fffe0ff */
[----:B------:R-:W-:-:S08]  /*4470*/  UMOV UR15, UR22 ;  /* 0x00000016000f7c82 */ /* 0x000fd00008000000 */
[----:B------:R4:W-:Y:S01]  /*4480*/  UTCBAR.2CTA.MULTICAST [UR19], URZ, UR12 ;  /* 0x000000ff130073e9 */ /* 0x0009e2000820080c */
[----:B------:R-:W-:Y:S02]  /*4490*/  NOP ;  /* 0x0000000000007918 */ /* 0x000fe40000000000 */
.L_x_85:
[----:B------:R-:W-:Y:S01]  /*44a0*/  UIADD3 UR17, UPT, UPT, UR17, 0x1, URZ ;  /* 0x0000000111117890 */ /* 0x000fe2000fffe0ff */
[----:B------:R-:W-:-:S03]  /*44b0*/  ISETP.NE.AND P0, PT, R8, 0x2, PT ;  /* 0x000000020800780c */ /* 0x000fc60003f05270 */
[----:B------:R-:W-:Y:S01]  /*44c0*/  UISETP.NE.AND UP0, UPT, UR17, 0x4, UPT ;  /* 0x000000041100788c */ /* 0x000fe2000bf05270 */
[----:B-12---:R-:W-:Y:S02]  /*44d0*/  SEL R0, RZ, 0x1, P0 ;  /* 0x00000001ff007807 */ /* 0x006fe40000000000 */
[----:B------:R-:W-:Y:S01]  /*44e0*/  SEL R8, R8, RZ, P0 ;  /* 0x000000ff08087207 */ /* 0x000fe20000000000 */
[----:B------:R-:W-:Y:S01]  /*44f0*/  USEL UR5, URZ, 0x1, UP0 ;  /* 0x00000001ff057887 */ /* 0x000fe20008000000 */
[----:B------:R-:W-:Y:S01]  /*4500*/  LOP3.LUT R3, R3, R0, RZ, 0x3c, !PT ;  /* 0x0000000003037212 */ /* 0x000fe200078e3cff */
[----:B------:R-:W-:-:S04]  /*4510*/  USEL UR17, UR17, URZ, UP0 ;  /* 0x000000ff11117287 */ /* 0x000fc80008000000 */
[----:B------:R-:W-:Y:S01]  /*4520*/  LOP3.LUT R9, R9, UR5, RZ, 0x3c, !PT ;  /* 0x0000000509097c12 */ /* 0x000fe2000f8e3cff */
[----:B------:R-:W-:Y:S07]  /*4530*/  @P1 BRA `(.L_x_91) ;  /* 0xfffffff800b01947 */ /* 0x000fee000383ffff */
[----:B------:R-:W1:Y:S01]  /*4540*/  S2UR UR4, SR_CgaCtaId ;  /* 0x00000000000479c3 */ /* 0x000e620000008800 */
[----:B------:R-:W-:Y:S01]  /*4550*/  ELECT P0, URZ, PT ;  /* 0x0000000000ff782f */ /* 0x000fe20003800000 */
[----:B------:R-:W-:Y:S01]  /*4560*/  HFMA2 R0, -RZ, RZ, 0, 5.9604644775390625e-08 ;  /* 0x00000001ff007431 */ /* 0x000fe200000001ff */
[----:B------:R-:W-:-:S05]  /*4570*/  UMOV UR5, 0x40 ;  /* 0x0000004000057882 */ /* 0x000fca0000000000 */
[----:B------:R-:W-:Y:S01]  /*4580*/  UVIRTCOUNT.DEALLOC.SMPOOL 0x80 ;  /* 0x000000800000784c */ /* 0x000fe20000000000 */
[----:B------:R-:W-:Y:S02]  /*4590*/  UISETP.NE.AND UP0, UPT, UR9, URZ, UPT ;  /* 0x000000ff0900728c */ /* 0x000fe4000bf05270 */
[----:B-1----:R-:W-:-:S09]  /*45a0*/  ULEA UR4, UR4, UR5, 0x18 ;  /* 0x0000000504047291 */ /* 0x002fd2000f8ec0ff */
[----:B------:R1:W-:Y:S01]  /*45b0*/  @P0 STS.U8 [UR4+0x1c], R0 ;  /* 0x00001c00ff000988 */ /* 0x0003e20008000004 */
[----:B------:R-:W-:Y:S05]  /*45c0*/  BRA.U UP0, `(.L_x_92) ;  /* 0x0000000100a07547 */ /* 0x000fea000b800000 */
[----:B------:R-:W-:Y:S01]  /*45d0*/  UIADD3 UR5, UPT, UPT, UR11, 0x1c0, URZ ;  /* 0x000001c00b057890 */ /* 0x000fe2000fffe0ff */
[----:B------:R-:W-:-:S03]  /*45e0*/  SHF.L.U32 R2, R9, 0x1f, RZ ;  /* 0x0000001f09027819 */ /* 0x000fc600000006ff */
[----:B------:R-:W-:-:S09]  /*45f0*/  ULEA UR6, UR17, UR5, 0x3 ;  /* 0x0000000511067291 */ /* 0x000fd2000f8e18ff */
[----:B------:R-:W2:Y:S02]  /*4600*/  SYNCS.PHASECHK.TRANS64.TRYWAIT P0, [UR6], R2 ;  /* 0x00000002ff0075a7 */ /* 0x000ea40008001106 */
[----:B--2---:R-:W-:Y:S05]  /*4610*/  @!P0 BRA `(.L_x_93) ;  /* 0x0000005800548947 */ /* 0x004fea0003800000 */
.L_x_212:
        /* <DEDUP_REMOVED lines=9> */
.L_x_214:
        /* <DEDUP_REMOVED lines=9> */
.L_x_216:
[----:B------:R-:W-:-:S04]  /*4740*/  UIADD3 UR7, UPT, UPT, UR7, 0x1, URZ ;  /* 0x0000000107077890 */ /* 0x000fc8000fffe0ff */
[----:B------:R-:W-:-:S04]  /*4750*/  UISETP.NE.AND UP1, UPT, UR7, 0x4, UPT ;  /* 0x000000040700788c */ /* 0x000fc8000bf25270 */
[----:B------:R-:W-:Y:S02]  /*4760*/  USEL UR6, URZ, 0x1, UP1 ;  /* 0x00000001ff067887 */ /* 0x000fe40008800000 */
[----:B------:R-:W-:-:S04]  /*4770*/  USEL UR7, UR7, URZ, UP1 ;  /* 0x000000ff07077287 */ /* 0x000fc80008800000 */
[----:B------:R-:W-:Y:S01]  /*4780*/  ULEA UR7, UR7, UR5, 0x3 ;  /* 0x0000000507077291 */ /* 0x000fe2000f8e18ff */
[----:B------:R-:W-:-:S04]  /*4790*/  LOP3.LUT R2, R2, UR6, RZ, 0x3c, !PT ;  /* 0x0000000602027c12 */ /* 0x000fc8000f8e3cff */
[----:B------:R-:W-:Y:S01]  /*47a0*/  SHF.L.U32 R2, R2, 0x1f, RZ ;  /* 0x0000001f02027819 */ /* 0x000fe200000006ff */
[----:B-1----:R-:W-:-:S04]  /*47b0*/  IMAD.U32 R0, RZ, RZ, UR7 ;  /* 0x00000007ff007e24 */ /* 0x002fc8000f8e00ff */
[----:B------:R1:W2:Y:S03]  /*47c0*/  SYNCS.PHASECHK.TRANS64.TRYWAIT P0, [R0+URZ], R2 ;  /* 0x00000002000075a7 */ /* 0x0002a600080011ff */
[----:B--2---:R-:W-:Y:S05]  /*47d0*/  @!P0 NANOSLEEP.SYNCS 0x989680 ;  /* 0x009896800000895d */ /* 0x004fea0003900000 */
[----:B------:R-:W2:Y:S02]  /*47e0*/  @!P0 SYNCS.PHASECHK.TRANS64 P0, [R0+URZ], R2 ;  /* 0x00000002000085a7 */ /* 0x000ea400080010ff */
[----:B--2---:R-:W-:Y:S05]  /*47f0*/  @P0 BRA `(.L_x_96) ;  /* 0x0000000000200947 */ /* 0x004fea0003800000 */
.L_x_97:
[----:B--2---:R2:W1:Y:S02]  /*4800*/  SYNCS.PHASECHK.TRANS64.TRYWAIT P0, [R0+URZ], R2 ;  /* 0x00000002000075a7 */ /* 0x00446400080011ff */
[----:B-1----:R-:W-:Y:S05]  /*4810*/  @!P0 NANOSLEEP.SYNCS 0x989680 ;  /* 0x009896800000895d */ /* 0x002fea0003900000 */
[----:B------:R-:W1:Y:S02]  /*4820*/  @!P0 SYNCS.PHASECHK.TRANS64 P0, [R0+URZ], R2 ;  /* 0x00000002000085a7 */ /* 0x000e6400080010ff */
[----:B-1----:R-:W-:Y:S05]  /*4830*/  @!P0 BRA `(.L_x_97) ;  /* 0xfffffffc00f08947 */ /* 0x002fea000383ffff */
[----:B------:R-:W-:Y:S05]  /*4840*/  BRA `(.L_x_96) ;  /* 0x00000000000c7947 */ /* 0x000fea0003800000 */
.L_x_92:
[----:B------:R-:W-:-:S04]  /*4850*/  UIADD3 UR5, UPT, UPT, UR11, 0x200, URZ ;  /* 0x000002000b057890 */ /* 0x000fc8000fffe0ff */
[----:B------:R-:W-:-:S09]  /*4860*/  UPRMT UR5, UR8, 0x654, UR5 ;  /* 0x0000065408057896 */ /* 0x000fd20008000005 */
[----:B------:R-:W-:Y:S03]  /*4870*/  SYNCS.ARRIVE.TRANS64.RED.A1T0 RZ, [UR5], RZ ;  /* 0x000000ffffff79a7 */ /* 0x000fe60008100405 */
.L_x_96:
[----:B-12---:R-:W-:Y:S01]  /*4880*/  SHF.L.U32 R2, RZ, 0x1f, RZ ;  /* 0x0000001fff027819 */ /* 0x006fe200000006ff */
[----:B------:R-:W-:Y:S01]  /*4890*/  UIADD3 UR5, UPT, UPT, UR11, 0x200, URZ ;  /* 0x000002000b057890 */ /* 0x000fe2000fffe0ff */
[----:B------:R-:W-:Y:S02]  /*48a0*/  PLOP3.LUT P0, PT, PT, PT, UP0, 0x80, 0x8 ;  /* 0x000000000008781c */ /* 0x000fe40003f0f008 */
[----:B------:R-:W1:Y:S02]  /*48b0*/  SYNCS.PHASECHK.TRANS64.TRYWAIT P1, [UR11+0x200], R2 ;  /* 0x00020002ff0075a7 */ /* 0x000e64000802110b */
[----:B-1----:R-:W-:Y:S09]  /*48c0*/  @!P1 BRA `(.L_x_98) ;  /* 0x0000005400f09947 */ /* 0x002ff20003800000 */
.L_x_218:
[----:B------:R-:W-:Y:S02]  /*48d0*/  @!UP0 UPRMT UR5, UR8, 0x654, UR5 ;  /* 0x0000065408058896 */ /* 0x000fe40008000005 */
[----:B------:R-:W-:Y:S01]  /*48e0*/  ULOP3.LUT UR6, UR18, 0xffff, URZ, 0xc0, !UPT ;  /* 0x0000ffff12067892 */ /* 0x000fe2000f8ec0ff */
[----:B------:R-:W-:-:S03]  /*48f0*/  UMOV UR8, 0xffff ;  /* 0x0000ffff00087882 */ /* 0x000fc60000000000 */
[----:B------:R-:W-:-:S03]  /*4900*/  USHF.R.U32.HI UR6, URZ, 0x5, UR6 ;  /* 0x00000005ff067899 */ /* 0x000fc60008011606 */
[----:B------:R-:W-:Y:S01]  /*4910*/  @!P0 SYNCS.ARRIVE.TRANS64.RED.A1T0 RZ, [UR5], RZ ;  /* 0x000000ffffff89a7 */ /* 0x000fe20008100405 */
[----:B------:R-:W-:Y:S01]  /*4920*/  NOP ;  /* 0x0000000000007918 */ /* 0x000fe20000000000 */
[----:B-1----:R-:W1:Y:S01]  /*4930*/  LDS R0, [UR4+0x14] ;  /* 0x00001404ff007984 */ /* 0x002e620008000800 */
[----:B------:R-:W-:Y:S01]  /*4940*/  USHF.L.U32 UR8, UR8, UR6, URZ ;  /* 0x0000000608087299 */ /* 0x000fe200080006ff */
[----:B------:R-:W-:Y:S02]  /*4950*/  UMOV UR5, 0x1 ;  /* 0x0000000100057882 */ /* 0x000fe40000000000 */
[----:B------:R-:W-:-:S03]  /*4960*/  USHF.L.U32 UR5, UR5, UR6, URZ ;  /* 0x0000000605057299 */ /* 0x000fc600080006ff */
[----:B-1----:R-:W-:-:S04]  /*4970*/  LOP3.LUT R0, R0, UR8, RZ, 0xc0, !PT ;  /* 0x0000000800007c12 */ /* 0x002fc8000f8ec0ff */
[----:B------:R-:W-:-:S13]  /*4980*/  ISETP.NE.AND P0, PT, R0, UR8, PT ;  /* 0x0000000800007c0c */ /* 0x000fda000bf05270 */
[----:B------:R-:W-:Y:S05]  /*4990*/  @P0 BRA `(.L_x_99) ;  /* 0x0000000000580947 */ /* 0x000fea0003800000 */
[----:B------:R-:W1:Y:S02]  /*49a0*/  LDS R0, [UR4+0x18] ;  /* 0x00001804ff007984 */ /* 0x000e640008000800 */
[----:B-1----:R-:W-:-:S04]  /*49b0*/  LOP3.LUT R0, R0, UR5, RZ, 0xc0, !PT ;  /* 0x0000000500007c12 */ /* 0x002fc8000f8ec0ff */
[----:B------:R-:W-:-:S13]  /*49c0*/  ISETP.NE.AND P0, PT, R0, UR5, PT ;  /* 0x0000000500007c0c */ /* 0x000fda000bf05270 */
[----:B------:R-:W-:Y:S05]  /*49d0*/  @P0 BRA `(.L_x_100) ;  /* 0x00000000003c0947 */ /* 0x000fea0003800000 */
[----:B------:R-:W1:Y:S01]  /*49e0*/  S2R R2, SR_LANEID ;  /* 0x0000000000027919 */ /* 0x000e620000000000 */
[----:B------:R-:W-:Y:S01]  /*49f0*/  ULOP3.LUT UR8, URZ, UR8, URZ, 0x33, !UPT ;  /* 0x00000008ff087292 */ /* 0x000fe2000f8e33ff */
[----:B------:R-:W-:Y:S02]  /*4a00*/  VOTEU.ANY UR7, UPT, PT ;  /* 0x0000000000077886 */ /* 0x000fe400038e0100 */
[----:B------:R-:W-:-:S03]  /*4a10*/  UFLO.U32 UR7, UR7 ;  /* 0x00000007000772bd */ /* 0x000fc600080e0000 */
[----:B------:R-:W-:-:S04]  /*4a20*/  IMAD.U32 R0, RZ, RZ, UR8 ;  /* 0x00000008ff007e24 */ /* 0x000fc8000f8e00ff */
[----:B------:R2:W3:Y:S02]  /*4a30*/  REDUX UR6, R0 ;  /* 0x00000000000673c4 */ /* 0x0004e40000000000 */
[----:B------:R1:W-:Y:S02]  /*4a40*/  UTCATOMSWS.AND URZ, UR8 ;  /* 0x0000000800ff79e3 */ /* 0x0003e40008000000 */
[----:B-1----:R-:W-:Y:S02]  /*4a50*/  ISETP.EQ.U32.AND P0, PT, R2, UR7, PT ;  /* 0x0000000702007c0c */ /* 0x002fe4000bf02070 */
[----:B--2---:R-:W-:Y:S02]  /*4a60*/  LOP3.LUT R0, RZ, UR5, RZ, 0x33, !PT ;  /* 0x00000005ff007c12 */ /* 0x004fe4000f8e33ff */
[----:B---3--:R-:W-:Y:S02]  /*4a70*/  MOV R2, UR6 ;  /* 0x0000000600027c02 */ /* 0x008fe40008000f00 */
[----:B------:R-:W1:Y:S07]  /*4a80*/  REDUX UR5, R0 ;  /* 0x00000000000573c4 */ /* 0x000e6e0000000000 */
[----:B------:R2:W-:Y:S01]  /*4a90*/  @P0 ATOMS.AND RZ, [UR4+0x14], R2 ;  /* 0x00001402ffff098c */ /* 0x0005e2000a800004 */
[----:B-1----:R-:W-:-:S05]  /*4aa0*/  IMAD.U32 R0, RZ, RZ, UR5 ;  /* 0x00000005ff007e24 */ /* 0x002fca000f8e00ff */
[----:B------:R2:W-:Y:S01]  /*4ab0*/  @P0 ATOMS.AND RZ, [UR4+0x18], R0 ;  /* 0x00001800ffff098c */ /* 0x0005e2000a800004 */
[----:B------:R-:W-:Y:S05]  /*4ac0*/  BRA `(.L_x_101) ;  /* 0x0000000000147947 */ /* 0x000fea0003800000 */
.L_x_100:
[----:B------:R-:W-:Y:S02]  /*4ad0*/  MOV R2, 0x4af0 ;  /* 0x00004af000027802 */ /* 0x000fe40000000f00 */
[----:B---345:R-:W-:Y:S05]  /*4ae0*/  CALL.REL.NOINC `($__internal_0_$__cuda_sm10x_tcgen05_guardrail_trap_col_being_dealloced_not_returned_by_alloc) ;  /* 0x00000058008c7944 */ /* 0x038fea0003c00000 */
[----:B------:R-:W-:Y:S05]  /*4af0*/  BRA `(.L_x_101) ;  /* 0x0000000000087947 */ /* 0x000fea0003800000 */
.L_x_99:
[----:B------:R-:W-:Y:S02]  /*4b00*/  MOV R2, 0x4b20 ;  /* 0x00004b2000027802 */ /* 0x000fe40000000f00 */
[----:B---345:R-:W-:Y:S05]  /*4b10*/  CALL.REL.NOINC `($__internal_2_$__cuda_sm10x_tcgen05_guardrail_trap_unallocated_columns_being_dealloced) ;  /* 0x0000005800987944 */ /* 0x038fea0003c00000 */
.L_x_101:
[----:B------:R-:W-:Y:S01]  /*4b20*/  NOP ;  /* 0x0000000000007918 */ /* 0x000fe20000000000 */
[----:B----4-:R-:W-:Y:S05]  /*4b30*/  EXIT ;  /* 0x000000000000794d */ /* 0x010fea0003800000 */
.L_x_72:
[----:B------:R-:W-:-:S09]  /*4b40*/  UISETP.NE.OR UP5, UPT, UR10, 0x3, !UP5 ;  /* 0x000000030a00788c */ /* 0x000fd2000efa5670 */
[----:B------:R-:W-:Y:S05]  /*4b50*/  BRA.U UP5, `(.L_x_102) ;  /* 0x0000000d05f07547 */ /* 0x000fea000b800000 */
[----:B------:R-:W1:Y:S01]  /*4b60*/  LDC R0, c[0x0][0xb30] ;  /* 0x0002cc00ff007b82 */ /* 0x000e620000000800 */
[----:B------:R-:W2:Y:S01]  /*4b70*/  LDCU.64 UR8, c[0x0][0x888] ;  /* 0x00011100ff0877ac */ /* 0x000ea20008000a00 */
[----:B------:R-:W-:Y:S02]  /*4b80*/  HFMA2 R27, -RZ, RZ, 0, 0 ;  /* 0x00000000ff1b7431 */ /* 0x000fe400000001ff */
[----:B------:R-:W-:Y:S01]  /*4b90*/  IMAD.MOV.U32 R29, RZ, RZ, 0x1 ;  /* 0x00000001ff1d7424 */ /* 0x000fe200078e00ff */
[----:B------:R-:W-:Y:S01]  /*4ba0*/  MOV R25, 0x2000 ;  /* 0x0000200000197802 */ /* 0x000fe20000000f00 */
[----:B------:R-:W3:Y:S01]  /*4bb0*/  LDCU.64 UR4, c[0x0][0x890] ;  /* 0x00011200ff0477ac */ /* 0x000ee20008000a00 */
[----:B------:R-:W-:Y:S01]  /*4bc0*/  IMAD.MOV.U32 R28, RZ, RZ, RZ ;  /* 0x000000ffff1c7224 */ /* 0x000fe200078e00ff */
[----:B------:R-:W4:Y:S01]  /*4bd0*/  LDC R24, c[0x0][0x370] ;  /* 0x0000dc00ff187b82 */ /* 0x000f220000000800 */
[----:B------:R-:W-:Y:S01]  /*4be0*/  UMOV UR7, 0x400 ;  /* 0x0000040000077882 */ /* 0x000fe20000000000 */
[----:B------:R-:W-:-:S02]  /*4bf0*/  UPLOP3.LUT UP1, UPT, UPT, UPT, UPT, 0x40, 0x4 ;  /* 0x000000000004789c */ /* 0x000fc40003f2e870 */
[----:B------:R-:W-:-:S04]  /*4c00*/  ULEA UR7, UR37, UR7, 0x18 ;  /* 0x0000000725077291 */ /* 0x000fc8000f8ec0ff */
[----:B------:R-:W4:Y:S01]  /*4c10*/  LDC R3, c[0x0][0xb0c] ;  /* 0x0002c300ff037b82 */ /* 0x000f220000000800 */
[----:B------:R-:W-:Y:S02]  /*4c20*/  UIADD3 UR13, UPT, UPT, UR7, 0x150, URZ ;  /* 0x00000150070d7890 */ /* 0x000fe4000fffe0ff */
[----:B--2---:R-:W-:Y:S02]  /*4c30*/  UISETP.NE.U32.AND UP3, UPT, UR8, URZ, UPT ;  /* 0x000000ff0800728c */ /* 0x004fe4000bf65070 */
[----:B------:R-:W-:Y:S02]  /*4c40*/  UIADD3 UR33, UPT, UPT, UR7, 0x140, URZ ;  /* 0x0000014007217890 */ /* 0x000fe4000fffe0ff */
[----:B---3--:R-:W-:Y:S01]  /*4c50*/  UISETP.NE.U32.AND UP4, UPT, UR4, URZ, UPT ;  /* 0x000000ff0400728c */ /* 0x008fe2000bf85070 */
[----:B------:R-:W2:Y:S01]  /*4c60*/  LDC R18, c[0x0][0xb20] ;  /* 0x0002c800ff127b82 */ /* 0x000ea20000000800 */
[----:B-1----:R-:W-:Y:S01]  /*4c70*/  ISETP.NE.AND P1, PT, R0, 0x1, PT ;  /* 0x000000010000780c */ /* 0x002fe20003f25270 */
[----:B------:R-:W-:-:S02]  /*4c80*/  UISETP.NE.AND.EX UP3, UPT, UR9, URZ, UPT, UP3 ;  /* 0x000000ff0900728c */ /* 0x000fc4000bf65330 */
[----:B------:R-:W-:Y:S02]  /*4c90*/  UIADD3 UR25, UPT, UPT, UR7, 0x148, URZ ;  /* 0x0000014807197890 */ /* 0x000fe4000fffe0ff */
[----:B------:R-:W-:Y:S02]  /*4ca0*/  UPRMT UR13, UR37, 0x654, UR13 ;  /* 0x00000654250d7896 */ /* 0x000fe4000800000d */
[----:B------:R-:W1:Y:S01]  /*4cb0*/  LDC.64 R30, c[0x0][0x348] ;  /* 0x0000d200ff1e7b82 */ /* 0x000e620000000a00 */
[----:B------:R-:W-:-:S07]  /*4cc0*/  UISETP.NE.AND.EX UP4, UPT, UR5, URZ, UPT, UP4 ;  /* 0x000000ff0500728c */ /* 0x000fce000bf85340 */
[----:B------:R-:W3:Y:S08]  /*4cd0*/  LDC.64 R16, c[0x0][0xb10] ;  /* 0x0002c400ff107b82 */ /* 0x000ef00000000a00 */
[----:B------:R-:W1:Y:S08]  /*4ce0*/  LDC.64 R6, c[0x0][0xb18] ;  /* 0x0002c600ff067b82 */ /* 0x000e700000000a00 */
[----:B------:R-:W1:Y:S08]  /*4cf0*/  LDC.64 R4, c[0x0][0xb28] ;  /* 0x0002ca00ff047b82 */ /* 0x000e700000000a00 */
[----:B--2-4-:R-:W1:Y:S02]  /*4d00*/  LDC R19, c[0x0][0x374] ;  /* 0x0000dd00ff137b82 */ /* 0x014e640000000800 */
.L_x_112:
[C---:B------:R-:W-:Y:S02]  /*4d10*/  LEA R0, R28.reuse, UR7, 0x3 ;  /* 0x000000071c007c11 */ /* 0x040fe4000f8e18ff */
[----:B------:R-:W-:Y:S02]  /*4d20*/  SHF.L.U32 R2, R27, 0x1f, RZ ;  /* 0x0000001f1b027819 */ /* 0x000fe400000006ff */
[----:B------:R-:W-:Y:S02]  /*4d30*/  LEA R20, R28, UR7, 0x4 ;  /* 0x000000071c147c11 */ /* 0x000fe4000f8e20ff */
[----:B--2---:R-:W2:Y:S02]  /*4d40*/  SYNCS.PHASECHK.TRANS64.TRYWAIT P0, [R0+URZ+0x180], R2 ;  /* 0x00018002000075a7 */ /* 0x004ea400080011ff */
[----:B--2---:R-:W-:Y:S05]  /*4d50*/  @!P0 BRA `(.L_x_103) ;  /* 0x0000005000e48947 */ /* 0x004fea0003800000 */
.L_x_219:
[----:B------:R-:W-:Y:S01]  /*4d60*/  ISETP.GE.AND P0, PT, R37, 0x1, PT ;  /* 0x000000012500780c */ /* 0x000fe20003f06270 */
[----:B------:R-:W4:Y:S01]  /*4d70*/  LDS.128 R20, [R20+0x210] ;  /* 0x0002100014147984 */ /* 0x000f220000000c00 */
[----:B--2---:R-:W-:Y:S01]  /*4d80*/  VIADD R0, R0, 0x190 ;  /* 0x0000019000007836 */ /* 0x004fe20000000000 */
[----:B------:R-:W-:Y:S01]  /*4d90*/  @!PT LDS RZ, [RZ] ;  /* 0x00000000fffff984 */ /* 0x000fe20000000800 */
[----:B------:R-:W-:Y:S01]  /*4da0*/  @!PT LDS RZ, [RZ] ;  /* 0x00000000fffff984 */ /* 0x000fe20000000800 */
[----:B------:R-:W-:Y:S01]  /*4db0*/  @!PT LDS RZ, [RZ] ;  /* 0x00000000fffff984 */ /* 0x000fe20000000800 */
[----:B------:R-:W-:Y:S01]  /*4dc0*/  @!PT LDS RZ, [RZ] ;  /* 0x00000000fffff984 */ /* 0x000fe20000000800 */
[----:B------:R2:W-:Y:S06]  /*4dd0*/  MEMBAR.ALL.CTA ;  /* 0x0000000000007992 */ /* 0x0005ec0000008000 */
[----:B--2---:R-:W2:Y:S01]  /*4de0*/  FENCE.VIEW.ASYNC.S ;  /* 0x00000000000073c6 */ /* 0x004ea20000000000 */
[----:B------:R-:W-:Y:S04]  /*4df0*/  PRMT R0, RZ, 0x654, R0 ;  /* 0x00000654ff007816 */ /* 0x000fe80000000000 */
[----:B--2---:R2:W-:Y:S01]  /*4e00*/  SYNCS.ARRIVE.TRANS64.RED.A1T0 RZ, [R0+URZ], RZ ;  /* 0x000000ff00ff79a7 */ /* 0x0045e200081004ff */
[----:B----4-:R-:W-:Y:S11]  /*4e10*/  LOP3.LUT P3, RZ, R22, 0x1, RZ, 0xc0, !PT ;  /* 0x0000000116ff7812 */ /* 0x010ff6000786c0ff */
[----:B------:R-:W-:Y:S02]  /*4e20*/  @!UPT UIADD3 URZ, UPT, UPT, URZ, URZ, URZ ;  /* 0x000000fffffff290 */ /* 0x000fe4000fffe0ff */
[----:B------:R-:W-:Y:S02]  /*4e30*/  @P3 MOV R11, R20 ;  /* 0x00000014000b3202 */ /* 0x000fe40000000f00 */
[----:B------:R-:W-:Y:S01]  /*4e40*/  @P3 LOP3.LUT R10, R21, 0xffff, RZ, 0xc0, !PT ;  /* 0x0000ffff150a3812 */ /* 0x000fe200078ec0ff */
[----:B--2---:R-:W-:Y:S06]  /*4e50*/  @!P0 BRA `(.L_x_104) ;  /* 0x0000000000a48947 */ /* 0x004fec0003800000 */
[-C--:B-1----:R-:W-:Y:S01]  /*4e60*/  IMAD.HI.U32 R0, R19, R7.reuse, RZ ;  /* 0x0000000713007227 */ /* 0x082fe200078e00ff */
[----:B------:R-:W-:Y:S02]  /*4e70*/  ISETP.NE.AND P0, PT, R6, 0x1, PT ;  /* 0x000000010600780c */ /* 0x000fe40003f05270 */
[----:B------:R-:W-:Y:S01]  /*4e80*/  ISETP.NE.AND P2, PT, R37, 0x1, PT ;  /* 0x000000012500780c */ /* 0x000fe20003f45270 */
[----:B---3--:R-:W-:Y:S01]  /*4e90*/  IMAD.HI.U32 R9, R24, R16, RZ ;  /* 0x0000001018097227 */ /* 0x008fe200078e00ff */
[----:B------:R-:W-:Y:S02]  /*4ea0*/  SHF.R.U32.HI R0, RZ, R18, R0 ;  /* 0x00000012ff007219 */ /* 0x000fe40000011600 */
[----:B------:R-:W-:Y:S01]  /*4eb0*/  ISETP.NE.AND P4, PT, R3, 0x1, PT ;  /* 0x000000010300780c */ /* 0x000fe20003f85270 */
[----:B------:R-:W-:Y:S01]  /*4ec0*/  IMAD.HI.U32 R13, R10, R7, RZ ;  /* 0x000000070a0d7227 */ /* 0x000fe200078e00ff */
[----:B------:R-:W-:Y:S02]  /*4ed0*/  SHF.R.U32.HI R9, RZ, R17, R9 ;  /* 0x00000011ff097219 */ /* 0x000fe40000011609 */
[----:B------:R-:W-:Y:S01]  /*4ee0*/  SEL R0, R19, R0, !P0 ;  /* 0x0000000013007207 */ /* 0x000fe20004000000 */
[----:B------:R-:W-:Y:S01]  /*4ef0*/  IMAD.HI.U32 R12, R11, R16, RZ ;  /* 0x000000100b0c7227 */ /* 0x000fe200078e00ff */
[----:B------:R-:W-:Y:S03]  /*4f00*/  SEL R9, R24, R9, !P4 ;  /* 0x0000000918097207 */ /* 0x000fe60006000000 */
[-C--:B------:R-:W-:Y:S01]  /*4f10*/  IMAD.HI.U32 R8, R0, R4.reuse, RZ ;  /* 0x0000000400087227 */ /* 0x080fe200078e00ff */
[----:B------:R-:W-:Y:S03]  /*4f20*/  SHF.R.U32.HI R12, RZ, R17, R12 ;  /* 0x00000011ff0c7219 */ /* 0x000fe6000001160c */
[----:B------:R-:W-:Y:S01]  /*4f30*/  IMAD.HI.U32 R2, R9, R4, RZ ;  /* 0x0000000409027227 */ /* 0x000fe200078e00ff */
[-C--:B------:R-:W-:Y:S02]  /*4f40*/  @P2 SHF.R.U32.HI R0, RZ, R5.reuse, R8 ;  /* 0x00000005ff002219 */ /* 0x080fe40000011608 */
[----:B------:R-:W-:Y:S02]  /*4f50*/  SHF.R.U32.HI R8, RZ, R18, R13 ;  /* 0x00000012ff087219 */ /* 0x000fe4000001160d */
[----:B------:R-:W-:Y:S01]  /*4f60*/  @P2 SHF.R.U32.HI R9, RZ, R5, R2 ;  /* 0x00000005ff092219 */ /* 0x000fe20000011602 */
[----:B------:R-:W-:Y:S01]  /*4f70*/  IMAD R0, R37, R0, RZ ;  /* 0x0000000025007224 */ /* 0x000fe200078e02ff */
[----:B------:R-:W-:Y:S02]  /*4f80*/  SEL R8, R10, R8, !P0 ;  /* 0x000000080a087207 */ /* 0x000fe40004000000 */
[----:B------:R-:W-:Y:S01]  /*4f90*/  SEL R2, R11, R12, !P4 ;  /* 0x0000000c0b027207 */ /* 0x000fe20006000000 */
[C---:B------:R-:W-:Y:S01]  /*4fa0*/  IMAD R12, R37.reuse, R9, RZ ;  /* 0x00000009250c7224 */ /* 0x040fe200078e02ff */
[C---:B------:R-:W-:Y:S01]  /*4fb0*/  ISETP.GE.AND P0, PT, R8.reuse, R0, PT ;  /* 0x000000000800720c */ /* 0x040fe20003f06270 */
[----:B------:R-:W-:Y:S03]  /*4fc0*/  IMAD.HI.U32 R0, R8, R4, RZ ;  /* 0x0000000408007227 */ /* 0x000fe600078e00ff */
[----:B------:R-:W-:Y:S02]  /*4fd0*/  ISETP.GE.OR P0, PT, R2, R12, P0 ;  /* 0x0000000c0200720c */ /* 0x000fe40000706670 */
[-C--:B------:R-:W-:Y:S04]  /*4fe0*/  SHF.R.U32.HI R0, RZ, R5.reuse, R0 ;  /* 0x00000005ff007219 */ /* 0x080fe80000011600 */
[----:B------:R-:W-:Y:S05]  /*4ff0*/  SEL R13, R8, R0, !P2 ;  /* 0x00000000080d7207 */ /* 0x000fea0005000000 */
[----:B------:R-:W-:Y:S02]  /*5000*/  IMAD.MOV R12, RZ, RZ, -R13 ;  /* 0x000000ffff0c7224 */ /* 0x000fe400078e0a0d */
[C---:B------:R-:W-:Y:S04]  /*5010*/  @!P0 IMAD.HI.U32 R0, R2.reuse, R4, RZ ;  /* 0x0000000402008227 */ /* 0x040fe800078e00ff */
[----:B------:R-:W-:Y:S01]  /*5020*/  IMAD R12, R37, R12, R8 ;  /* 0x0000000c250c7224 */ /* 0x000fe200078e0208 */
[----:B------:R-:W-:Y:S04]  /*5030*/  @!P0 SHF.R.U32.HI R0, RZ, R5, R0 ;  /* 0x00000005ff008219 */ /* 0x000fe80000011600 */
[----:B------:R-:W-:Y:S04]  /*5040*/  @!P0 SEL R0, R2, R0, !P2 ;  /* 0x0000000002008207 */ /* 0x000fe80005000000 */
[----:B------:R-:W-:Y:S01]  /*5050*/  @!P0 IADD3 R13, PT, PT, R13, -R0, RZ ;  /* 0x800000000d0d8210 */ /* 0x000fe20007ffe0ff */
[----:B------:R-:W-:Y:S01]  /*5060*/  @!P0 IMAD R0, R9, R12, R0 ;  /* 0x0000000c09008224 */ /* 0x000fe200078e0200 */
[----:B------:R-:W-:Y:S01]  /*5070*/  IADD3 R9, PT, PT, -R8, RZ, RZ ;  /* 0x000000ff08097210 */ /* 0x000fe20007ffe1ff */
[--C-:B------:R-:W-:Y:S02]  /*5080*/  IMAD.MOV R12, RZ, RZ, -R2.reuse ;  /* 0x000000ffff0c7224 */ /* 0x100fe400078e0a02 */
[----:B------:R-:W-:Y:S02]  /*5090*/  @!P0 IMAD R8, R13, R37, R2 ;  /* 0x000000250d088224 */ /* 0x000fe400078e0202 */
[----:B------:R-:W-:Y:S02]  /*50a0*/  @!P0 IMAD.MOV.U32 R2, RZ, RZ, R0 ;  /* 0x000000ffff028224 */ /* 0x000fe400078e0000 */
[----:B------:R-:W-:Y:S02]  /*50b0*/  IMAD R11, R3, R12, R11 ;  /* 0x0000000c030b7224 */ /* 0x000fe400078e020b */
[----:B------:R-:W-:Y:S02]  /*50c0*/  IMAD R10, R6, R9, R10 ;  /* 0x00000009060a7224 */ /* 0x000fe400078e020a */
[----:B------:R-:W-:Y:S02]  /*50d0*/  IMAD R11, R2, R3, R11 ;  /* 0x00000003020b7224 */ /* 0x000fe400078e020b */
[----:B------:R-:W-:Y:S02]  /*50e0*/  IMAD R10, R8, R6, R10 ;  /* 0x00000006080a7224 */ /* 0x000fe400078e020a */
.L_x_104:
[----:B------:R-:W-:Y:S05]  /*50f0*/  BRA.U UP1, `(.L_x_105) ;  /* 0x0000000101107547 */ /* 0x000fea000b800000 */
[----:B------:R-:W-:Y:S04]  /*5100*/  MOV R2, UR6 ;  /* 0x0000000600027c02 */ /* 0x000fe80008000f00 */
[----:B------:R-:W-:Y:S04]  /*5110*/  SHF.L.U32 R2, R2, 0x1f, RZ ;  /* 0x0000001f02027819 */ /* 0x000fe800000006ff */
[----:B------:R-:W2:Y:S02]  /*5120*/  SYNCS.PHASECHK.TRANS64.TRYWAIT P0, [UR7+0x178], R2 ;  /* 0x00017802ff0075a7 */ /* 0x000ea40008001107 */
[----:B--2---:R-:W-:Y:S05]  /*5130*/  @!P0 BRA `(.L_x_106) ;  /* 0x0000005000008947 */ /* 0x004fea0003800000 */
.L_x_105:
[----:B------:R-:W-:Y:S02]  /*5140*/  R2UR UR34, R15 ;  /* 0x000000000f2272ca */ /* 0x000fe400000e0000 */
[----:B------:R-:W-:Y:S02]  /*5150*/  R2UR UR35, R14 ;  /* 0x000000000e2372ca */ /* 0x000fe400000e0000 */
[----:B------:R-:W-:Y:S02]  /*5160*/  ISETP.NE.U32.AND P2, PT, RZ, UR4, PT ;  /* 0x00000004ff007c0c */ /* 0x000fe4000bf45070 */
[----:B------:R-:W-:Y:S02]  /*5170*/  SHF.L.U32 R14, R29, 0x1f, RZ ;  /* 0x0000001f1d0e7819 */ /* 0x000fe400000006ff */
[----:B------:R-:W-:Y:S05]  /*5180*/  ISETP.NE.AND.EX P2, PT, RZ, UR5, PT, P2 ;  /* 0x00000005ff007c0c */ /* 0x000fea000bf45320 */
[----:B------:R-:W-:Y:S02]  /*5190*/  UIMAD UR34, UR34, 0xc0, URZ ;  /* 0x000000c0222278a4 */ /* 0x000fe4000f8e02ff */
[----:B------:R-:W-:Y:S01]  /*51a0*/  USHF.L.U32 UR35, UR35, 0x6, URZ ;  /* 0x0000000623237899 */ /* 0x000fe200080006ff */
[----:B------:R-:W-:Y:S11]  /*51b0*/  BRA.U !UP4, `(.L_x_107) ;  /* 0x000000010c347547 */ /* 0x000ff6000b800000 */
[----:B------:R-:W-:Y:S01]  /*51c0*/  UPLOP3.LUT UP0, UPT, UPT, UPT, UP3, 0x80, 0x8 ;  /* 0x000000000008789c */ /* 0x000fe20003f0f030 */
[----:B--2---:R-:W-:Y:S02]  /*51d0*/  HFMA2 R0, -RZ, RZ, 0, 5.9604644775390625e-08 ;  /* 0x00000001ff007431 */ /* 0x004fe400000001ff */
[----:B------:R-:W-:Y:S03]  /*51e0*/  IMAD.MOV.U32 R92, RZ, RZ, 0x1 ;  /* 0x00000001ff5c7424 */ /* 0x000fe600078e00ff */
[----:B------:R-:W-:Y:S05]  /*51f0*/  PLOP3.LUT P0, PT, PT, PT, UP0, 0x80, 0x8 ;  /* 0x000000000008781c */ /* 0x000fea0003f0f008 */
[----:B------:R-:W2:Y:S01]  /*5200*/  @UP0 LDCU.64 UR10, c[0x0][0x888] ;  /* 0x00011100ff0a07ac */ /* 0x000ea20008000a00 */
[----:B------:R-:W-:Y:S07]  /*5210*/  @UP0 UIMAD UR8, UR36, UR4, URZ ;  /* 0x00000004240802a4 */ /* 0x000fee000f8e02ff */
[----:B------:R-:W-:Y:S01]  /*5220*/  @!P0 PRMT R92, R0, 0x7610, R92 ;  /* 0x00007610005c8816 */ /* 0x000fe2000000005c */
[----:B--2---:R-:W-:Y:S03]  /*5230*/  @UP0 UIMAD.WIDE UR10, UR8, 0x4, UR10 ;  /* 0x00000004080a08a5 */ /* 0x004fe6000f8e020a */
[----:B------:R-:W2:Y:S03]  /*5240*/  @!UP0 LDCU UR8, c[0x0][0x880] ;  /* 0x00011000ff0887ac */ /* 0x000ea60008000800 */
[----:B------:R-:W-:Y:S01]  /*5250*/  IMAD.U32 R8, RZ, RZ, UR10 ;  /* 0x0000000aff087e24 */ /* 0x000fe2000f8e00ff */
[----:B------:R-:W-:Y:S05]  /*5260*/  MOV R9, UR11 ;  /* 0x0000000b00097c02 */ /* 0x000fea0008000f00 */
[----:B-----5:R4:W5:Y:S02]  /*5270*/  @P0 LDG.E R49, desc[UR46][R8.64] ;  /* 0x0000002e08310981 */ /* 0x020964000c1e1900 */
[----:B--2-4-:R-:W-:Y:S07]  /*5280*/  @!P0 IMAD.U32 R49, RZ, RZ, UR8 ;  /* 0x00000008ff318e24 */ /* 0x014fee000f8e00ff */
.L_x_107:
[----:B-----5:R-:W-:Y:S01]  /*5290*/  @!P2 FSETP.EQ.AND P0, PT, R49, RZ, PT ;  /* 0x000000ff3100a20b */ /* 0x020fe20003f02000 */
[----:B------:R-:W-:Y:S01]  /*52a0*/  @!UPT UIADD3 URZ, UPT, UPT, URZ, URZ, URZ ;  /* 0x000000fffffff290 */ /* 0x000fe2000fffe0ff */
[----:B------:R-:W-:Y:S11]  /*52b0*/  @!P2 BRA `(.L_x_108) ;  /* 0x000000000014a947 */ /* 0x000ff60003800000 */
[----:B------:R-:W-:Y:S02]  /*52c0*/  LOP3.LUT P2, RZ, R92, 0xff, RZ, 0xc0, !PT ;  /* 0x000000ff5cff7812 */ /* 0x000fe4000784c0ff */
[----:B------:R-:W-:Y:S04]  /*52d0*/  PLOP3.LUT P0, PT, PT, PT, UP0, 0x80, 0x8 ;  /* 0x000000000008781c */ /* 0x000fe80003f0f008 */
[----:B------:R-:W-:Y:S07]  /*52e0*/  PLOP3.LUT P0, PT, P0, PT, PT, 0x8, 0x80 ;  /* 0x000000000080781c */ /* 0x000fee000070e170 */
[----:B------:R-:W-:Y:S11]  /*52f0*/  @P2 FSETP.EQ.AND P0, PT, R49, RZ, PT ;  /* 0x000000ff3100220b */ /* 0x000ff60003f02000 */
[----:B------:R-:W-:Y:S02]  /*5300*/  @!UPT UIADD3 URZ, UPT, UPT, URZ, URZ, URZ ;  /* 0x000000fffffff290 */ /* 0x000fe4000fffe0ff */
.L_x_108:
[----:B------:R-:W4:Y:S01]  /*5310*/  SYNCS.PHASECHK.TRANS64.TRYWAIT P2, [UR7+0x158], R14 ;  /* 0x0001580eff0075a7 */ /* 0x000f220008041107 */
[----:B------:R-:W-:Y:S04]  /*5320*/  ELECT P4, URZ, PT ;  /* 0x0000000000ff782f */ /* 0x000fe80003880000 */
[----:B------:R-:W-:Y:S11]  /*5330*/  PLOP3.LUT P4, PT, P0, P4, PT, 0xf2, 0x2f ;  /* 0x00000000002f781c */ /* 0x000ff60000789e72 */
[----:B------:R-:W-:Y:S02]  /*5340*/  @!UPT UIADD3 URZ, UPT, UPT, URZ, URZ, URZ ;  /* 0x000000fffffff290 */ /* 0x000fe4000fffe0ff */
[----:B-1----:R-:W-:Y:S05]  /*5350*/  @!P4 IADD3 R8, P0, PT, R30, 0x580, RZ ;  /* 0x000005801e08c810 */ /* 0x002fea0007f1e0ff */
[----:B--2---:R-:W-:Y:S01]  /*5360*/  @!P4 IMAD.X R2, RZ, RZ, R31, P0 ;  /* 0x000000ffff02c224 */ /* 0x004fe200000e061f */
[----:B----4-:R-:W-:Y:S07]  /*5370*/  @!P2 BRA `(.L_x_109) ;  /* 0x0000004c0088a947 */ /* 0x010fee0003800000 */
.L_x_222:
[----:B------:R-:W-:Y:S01]  /*5380*/  @!P4 R2UR UR9, R8 ;  /* 0x000000000809c2ca */ /* 0x000fe200000e0000 */
[----:B------:R-:W-:Y:S01]  /*5390*/  VOTEU.ALL UP1, P4 ;  /* 0x0000000000ff7886 */ /* 0x000fe20002020000 */
[----:B------:R-:W-:Y:S01]  /*53a0*/  @!P4 R2UR UR8, R2 ;  /* 0x000000000208c2ca */ /* 0x000fe200000e0000 */
[----:B------:R-:W-:Y:S01]  /*53b0*/  VOTEU.ALL UP2, P4 ;  /* 0x0000000000ff7886 */ /* 0x000fe20002040000 */
[----:B------:R-:W-:Y:S01]  /*53c0*/  UMOV UR16, 0x0 ;  /* 0x0000000000107882 */ /* 0x000fe20000000000 */
[----:B------:R-:W-:Y:S01]  /*53d0*/  UMOV UR17, 0x10000000 ;  /* 0x1000000000117882 */ /* 0x000fe20000000000 */
[----:B------:R-:W-:Y:S01]  /*53e0*/  @!UP1 UIADD3 UR32, UPT, UPT, UR7, 0x400, URZ ;  /* 0x0000040007209890 */ /* 0x000fe2000fffe0ff */
[----:B-1----:R-:W-:Y:S01]  /*53f0*/  @!P4 IMAD.MOV.U32 R0, RZ, RZ, 0x2000 ;  /* 0x00002000ff00c424 */ /* 0x002fe200078e00ff */
[----:B------:R-:W-:Y:S01]  /*5400*/  @!UP1 UIADD3 UR10, UPT, UPT, UR34, 0x60, URZ ;  /* 0x00000060220a9890 */ /* 0x000fe2000fffe0ff */
[----:B------:R-:W-:Y:S01]  /*5410*/  UMOV UR11, UR35 ;  /* 0x00000023000b7c82 */ /* 0x000fe20008000000 */
[----:B------:R-:W-:Y:S01]  /*5420*/  UMOV UR12, UR36 ;  /* 0x00000024000c7c82 */ /* 0x000fe20008000000 */
[----:B------:R-:W-:Y:S02]  /*5430*/  UPRMT UR14, UR37, 0x654, UR33 ;  /* 0x00000654250e7896 */ /* 0x000fe40008000021 */
[----:B------:R-:W-:Y:S01]  /*5440*/  IMAD.U32 R8, RZ, RZ, UR9 ;  /* 0x00000009ff087e24 */ /* 0x000fe2000f8e00ff */
[----:B------:R-:W-:Y:S01]  /*5450*/  UMOV UR9, UR33 ;  /* 0x0000002100097c82 */ /* 0x000fe20008000000 */
[----:B------:R-:W-:Y:S01]  /*5460*/  IMAD.U32 R9, RZ, RZ, UR8 ;  /* 0x00000008ff097e24 */ /* 0x000fe2000f8e00ff */
[----:B------:R-:W-:Y:S02]  /*5470*/  @!UP1 UIADD3 UR8, UPT, UPT, UR7, 0x1400, URZ ;  /* 0x0000140007089890 */ /* 0x000fe4000fffe0ff */
[----:B------:R-:W-:Y:S01]  /*5480*/  @!P4 R2UR UR18, R8 ;  /* 0x000000000812c2ca */ /* 0x000fe200000e0000 */
[----:B------:R-:W-:Y:S01]  /*5490*/  VOTEU.ALL UP1, P4 ;  /* 0x0000000000ff7886 */ /* 0x000fe20002020000 */
[----:B------:R-:W-:Y:S02]  /*54a0*/  @!P4 R2UR UR19, R9 ;  /* 0x000000000913c2ca */ /* 0x000fe400000e0000 */
[----:B------:R-:W-:Y:S05]  /*54b0*/  @!P4 IADD3 R8, P0, PT, R30, 0x580, RZ ;  /* 0x000005801e08c810 */ /* 0x000fea0007f1e0ff */
[----:B------:R-:W-:Y:S06]  /*54c0*/  @!P4 IMAD.X R2, RZ, RZ, R31, P0 ;  /* 0x000000ffff02c224 */ /* 0x000fec00000e061f */
[----:B------:R1:W-:Y:S01]  /*54d0*/  @!UP2 UTMALDG.3D [UR32], [UR18], desc[UR16] ;  /* 0x000010201200a5b4 */ /* 0x0003e20008011000 */
[----:B------:R1:W-:Y:S01]  /*54e0*/  @!UP1 UTMALDG.3D [UR8], [UR18], desc[UR16] ;  /* 0x00001008120095b4 */ /* 0x0003e20008011000 */
[----:B------:R1:W-:Y:S01]  /*54f0*/  @!P4 SYNCS.ARRIVE.TRANS64.RED.A0TR RZ, [UR7+0x140], R0 ;  /* 0x00014000ffffc9a7 */ /* 0x0003e20008300407 */
[----:B------:R-:W-:Y:S01]  /*5500*/  SYNCS.ARRIVE.TRANS64.RED.A1T0 RZ, [UR14], RZ ;  /* 0x000000ffffff79a7 */ /* 0x000fe2000810040e */
[----:B------:R-:W2:Y:S02]  /*5510*/  SYNCS.PHASECHK.TRANS64.TRYWAIT P2, [UR7+0x160], R14 ;  /* 0x0001600eff0075a7 */ /* 0x000ea40008041107 */
[----:B-12---:R-:W-:Y:S05]  /*5520*/  @!P2 BRA `(.L_x_110) ;  /* 0x0000004c0034a947 */ /* 0x006fea0003800000 */
.L_x_224:
[----:B------:R-:W2:Y:S01]  /*5530*/  LDC.64 R12, c[0x0][0xb18] ;  /* 0x0002c600ff0c7b82 */ /* 0x000ea20000000a00 */
[----:B------:R-:W-:Y:S01]  /*5540*/  @!P4 R2UR UR8, R2 ;  /* 0x000000000208c2ca */ /* 0x000fe200000e0000 */
[----:B------:R-:W-:Y:S01]  /*5550*/  VOTEU.ALL UP1, P4 ;  /* 0x0000000000ff7886 */ /* 0x000fe20002020000 */
[----:B------:R-:W-:Y:S01]  /*5560*/  @!P4 R2UR UR9, R8 ;  /* 0x000000000809c2ca */ /* 0x000fe200000e0000 */
[----:B------:R-:W-:Y:S01]  /*5570*/  VOTEU.ALL UP2, P4 ;  /* 0x0000000000ff7886 */ /* 0x000fe20002040000 */
[----:B------:R-:W-:Y:S03]  /*5580*/  UMOV UR16, 0x0 ;  /* 0x0000000000107882 */ /* 0x000fe60000000000 */
[----:B------:R-:W4:Y:S01]  /*5590*/  @!P1 LDC R2, c[0x0][0xb0c] ;  /* 0x0002c300ff029b82 */ /* 0x000f220000000800 */
[----:B------:R-:W-:Y:S01]  /*55a0*/  @!UP1 UIADD3 UR26, UPT, UPT, UR34, 0x20, URZ ;  /* 0x00000020221a9890 */ /* 0x000fe2000fffe0ff */
[----:B-1----:R-:W-:Y:S01]  /*55b0*/  @!P4 IMAD.MOV.U32 R0, RZ, RZ, 0x2000 ;  /* 0x00002000ff00c424 */ /* 0x002fe200078e00ff */
[----:B------:R-:W-:Y:S01]  /*55c0*/  @!UP1 UIADD3 UR24, UPT, UPT, UR7, 0x2400, URZ ;  /* 0x0000240007189890 */ /* 0x000fe2000fffe0ff */
[----:B------:R-:W-:Y:S01]  /*55d0*/  @P3 SHF.R.U32.HI R26, RZ, 0x10, R21 ;  /* 0x00000010ff1a3819 */ /* 0x000fe20000011615 */
[----:B------:R-:W-:Y:S01]  /*55e0*/  UMOV UR17, 0x10000000 ;  /* 0x1000000000117882 */ /* 0x000fe20000000000 */
[----:B------:R-:W-:Y:S01]  /*55f0*/  UMOV UR27, UR35 ;  /* 0x00000023001b7c82 */ /* 0x000fe20008000000 */
[----:B------:R-:W-:Y:S01]  /*5600*/  UMOV UR28, UR36 ;  /* 0x00000024001c7c82 */ /* 0x000fe20008000000 */
[----:B------:R-:W-:Y:S01]  /*5610*/  IMAD.U32 R9, RZ, RZ, UR8 ;  /* 0x00000008ff097e24 */ /* 0x000fe2000f8e00ff */
[----:B------:R-:W-:Y:S01]  /*5620*/  @!UP1 UIADD3 UR10, UPT, UPT, UR34, 0x80, URZ ;  /* 0x00000080220a9890 */ /* 0x000fe2000fffe0ff */
[----:B------:R-:W-:Y:S01]  /*5630*/  IMAD.U32 R8, RZ, RZ, UR9 ;  /* 0x00000009ff087e24 */ /* 0x000fe2000f8e00ff */
[----:B------:R-:W-:Y:S01]  /*5640*/  @!UP1 UIADD3 UR8, UPT, UPT, UR7, 0x3400, URZ ;  /* 0x0000340007089890 */ /* 0x000fe2000fffe0ff */
[----:B------:R-:W-:Y:S01]  /*5650*/  VIADD R28, R28, 0x1 ;  /* 0x000000011c1c7836 */ /* 0x000fe20000000000 */
[----:B------:R-:W-:Y:S01]  /*5660*/  @!P4 R2UR UR19, R9 ;  /* 0x000000000913c2ca */ /* 0x000fe200000e0000 */
[----:B------:R-:W-:Y:S01]  /*5670*/  VOTEU.ALL UP1, P4 ;  /* 0x0000000000ff7886 */ /* 0x000fe20002020000 */
[----:B------:R-:W-:Y:S01]  /*5680*/  @!P4 R2UR UR18, R8 ;  /* 0x000000000812c2ca */ /* 0x000fe200000e0000 */
[----:B------:R-:W-:Y:S01]  /*5690*/  UMOV UR9, UR25 ;  /* 0x0000001900097c82 */ /* 0x000fe20008000000 */
[----:B------:R-:W1:Y:S01]  /*56a0*/  LDC.64 R8, c[0x0][0xb10] ;  /* 0x0002c400ff087b82 */ /* 0x000e620000000a00 */
[----:B------:R-:W-:Y:S01]  /*56b0*/  UMOV UR11, UR35 ;  /* 0x00000023000b7c82 */ /* 0x000fe20008000000 */
[----:B------:R-:W-:Y:S01]  /*56c0*/  UMOV UR12, UR36 ;  /* 0x00000024000c7c82 */ /* 0x000fe20008000000 */
[----:B------:R-:W-:Y:S08]  /*56d0*/  UPRMT UR14, UR37, 0x654, UR25 ;  /* 0x00000654250e7896 */ /* 0x000ff00008000019 */
[----:B------:R1:W-:Y:S01]  /*56e0*/  @!UP2 UTMALDG.3D [UR24], [UR18], desc[UR16] ;  /* 0x000010181200a5b4 */ /* 0x0003e20008011000 */
[----:B------:R1:W-:Y:S01]  /*56f0*/  @!UP1 UTMALDG.3D [UR8], [UR18], desc[UR16] ;  /* 0x00001008120095b4 */ /* 0x0003e20008011000 */
[----:B------:R5:W-:Y:S01]  /*5700*/  @!P4 SYNCS.ARRIVE.TRANS64.RED.A0TR RZ, [UR7+0x148], R0 ;  /* 0x00014800ffffc9a7 */ /* 0x000be20008300407 */
[C---:B-1----:R-:W-:Y:S01]  /*5710*/  @!P1 IMAD.HI.U32 R8, R11.reuse, R8, RZ ;  /* 0x000000080b089227 */ /* 0x042fe200078e00ff */
[----:B--2---:R-:W-:Y:S02]  /*5720*/  @!P1 ISETP.NE.AND P0, PT, R12, 0x1, PT ;  /* 0x000000010c00980c */ /* 0x004fe40003f05270 */
[----:B----4-:R-:W-:Y:S01]  /*5730*/  @!P1 ISETP.NE.AND P2, PT, R2, 0x1, PT ;  /* 0x000000010200980c */ /* 0x010fe20003f45270 */
[C---:B------:R-:W-:Y:S01]  /*5740*/  @!P1 IMAD.HI.U32 R13, R10.reuse, R13, RZ ;  /* 0x0000000d0a0d9227 */ /* 0x040fe200078e00ff */
[----:B------:R-:W-:Y:S04]  /*5750*/  @!P1 SHF.R.U32.HI R8, RZ, R9, R8 ;  /* 0x00000009ff089219 */ /* 0x000fe80000011608 */
[----:B------:R-:W-:Y:S01]  /*5760*/  @!P1 SEL R8, R11, R8, !P2 ;  /* 0x000000080b089207 */ /* 0x000fe20005000000 */
[----:B------:R-:W-:Y:S01]  /*5770*/  SYNCS.ARRIVE.TRANS64.RED.A1T0 RZ, [UR14], RZ ;  /* 0x000000ffffff79a7 */ /* 0x000fe2000810040e */
[----:B------:R-:W1:Y:S01]  /*5780*/  SYNCS.PHASECHK.TRANS64.TRYWAIT P5, [UR7+0x168], R14 ;  /* 0x0001680eff0075a7 */ /* 0x000e6200080a1107 */
[----:B-----5:R-:W2:Y:S02]  /*5790*/  @!P1 LDC R0, c[0x0][0xb20] ;  /* 0x0002c800ff009b82 */ /* 0x020ea40000000800 */
[----:B--2---:R-:W-:Y:S04]  /*57a0*/  @!P1 SHF.R.U32.HI R0, RZ, R0, R13 ;  /* 0x00000000ff009219 */ /* 0x004fe8000001160d */
[----:B------:R-:W-:Y:S05]  /*57b0*/  @!P1 SEL R9, R10, R0, !P0 ;  /* 0x000000000a099207 */ /* 0x000fea0004000000 */
[----:B------:R-:W-:Y:S02]  /*57c0*/  @!P1 IMAD.IADD R0, R9, 0x1, -R8 ;  /* 0x0000000109009824 */ /* 0x000fe400078e0a08 */
[----:B------:R-:W-:Y:S02]  /*57d0*/  @!P1 IMAD.IADD R8, R8, 0x1, -R9 ;  /* 0x0000000108089824 */ /* 0x000fe400078e0a09 */
[----:B------:R-:W-:Y:S02]  /*57e0*/  @!P1 IMAD R11, R0, R2, R11 ;  /* 0x00000002000b9224 */ /* 0x000fe400078e020b */
[----:B------:R-:W-:Y:S01]  /*57f0*/  @!P1 IMAD R10, R8, R12, R10 ;  /* 0x0000000c080a9224 */ /* 0x000fe200078e020a */
[----:B-1----:R-:W-:Y:S06]  /*5800*/  @!P5 BRA `(.L_x_111) ;  /* 0x000000480094d947 */ /* 0x002fec0003800000 */
.L_x_226:
[----:B------:R-:W-:Y:S01]  /*5810*/  @!P4 IADD3 R2, P0, PT, R30, 0x580, RZ ;  /* 0x000005801e02c810 */ /* 0x000fe20007f1e0ff */
[----:B------:R-:W-:Y:S01]  /*5820*/  VOTEU.ALL UP1, P4 ;  /* 0x0000000000ff7886 */ /* 0x000fe20002020000 */
[----:B------:R-:W-:Y:S01]  /*5830*/  VOTEU.ALL UP2, P4 ;  /* 0x0000000000ff7886 */ /* 0x000fe20002040000 */
[----:B------:R-:W-:Y:S01]  /*5840*/  UMOV UR14, 0x0 ;  /* 0x00000000000e7882 */ /* 0x000fe20000000000 */
[----:B------:R-:W-:Y:S01]  /*5850*/  @!P4 R2UR UR9, R2 ;  /* 0x000000000209c2ca */ /* 0x000fe200000e0000 */
[----:B-1----:R-:W-:Y:S01]  /*5860*/  @!P4 IMAD.X R0, RZ, RZ, R31, P0 ;  /* 0x000000ffff00c224 */ /* 0x002fe200000e061f */
[----:B------:R-:W-:Y:S01]  /*5870*/  @!UP1 UIADD3 UR17, UPT, UPT, UR7, 0x150, URZ ;  /* 0x0000015007119890 */ /* 0x000fe2000fffe0ff */
[----:B------:R-:W-:Y:S01]  /*5880*/  ISETP.NE.AND P0, PT, R28, 0x2, PT ;  /* 0x000000021c00780c */ /* 0x000fe20003f05270 */
[----:B------:R-:W-:Y:S01]  /*5890*/  @!UP1 UIADD3 UR18, UPT, UPT, UR34, 0x40, URZ ;  /* 0x0000004022129890 */ /* 0x000fe2000fffe0ff */
[----:B------:R-:W-:Y:S01]  /*58a0*/  LOP3.LUT R29, R29, 0x1, RZ, 0x3c, !PT ;  /* 0x000000011d1d7812 */ /* 0x000fe200078e3cff */
[----:B------:R-:W-:Y:S01]  /*58b0*/  @!UP1 UIADD3 UR16, UPT, UPT, UR7, 0x4400, URZ ;  /* 0x0000440007109890 */ /* 0x000fe2000fffe0ff */
[----:B------:R-:W-:Y:S01]  /*58c0*/  @!P4 R2UR UR8, R0 ;  /* 0x000000000008c2ca */ /* 0x000fe200000e0000 */
[----:B------:R-:W-:Y:S01]  /*58d0*/  UMOV UR15, 0x10000000 ;  /* 0x10000000000f7882 */ /* 0x000fe20000000000 */
[----:B------:R-:W-:Y:S01]  /*58e0*/  UMOV UR19, UR35 ;  /* 0x0000002300137c82 */ /* 0x000fe20008000000 */
[----:B------:R-:W-:Y:S01]  /*58f0*/  UMOV UR20, UR36 ;  /* 0x0000002400147c82 */ /* 0x000fe20008000000 */
[----:B------:R-:W-:Y:S01]  /*5900*/  @!UP1 UIADD3 UR10, UPT, UPT, UR34, 0xa0, URZ ;  /* 0x000000a0220a9890 */ /* 0x000fe2000fffe0ff */
[----:B------:R-:W-:Y:S01]  /*5910*/  SEL R0, RZ, 0x1, P0 ;  /* 0x00000001ff007807 */ /* 0x000fe20000000000 */
[----:B------:R-:W-:Y:S01]  /*5920*/  IMAD.U32 R8, RZ, RZ, UR9 ;  /* 0x00000009ff087e24 */ /* 0x000fe2000f8e00ff */
[----:B------:R-:W-:Y:S01]  /*5930*/  UMOV UR11, UR35 ;  /* 0x00000023000b7c82 */ /* 0x000fe20008000000 */
[----:B------:R-:W-:Y:S01]  /*5940*/  UMOV UR12, UR36 ;  /* 0x00000024000c7c82 */ /* 0x000fe20008000000 */
[----:B------:R-:W-:Y:S01]  /*5950*/  UMOV UR9, UR17 ;  /* 0x0000001100097c82 */ /* 0x000fe20008000000 */
[----:B------:R-:W-:Y:S01]  /*5960*/  @P3 R2UR UR36, R26 ;  /* 0x000000001a2432ca */ /* 0x000fe200000e0000 */
[----:B------:R-:W-:Y:S01]  /*5970*/  IMAD.IADD R15, R10, 0x1, R90 ;  /* 0x000000010a0f7824 */ /* 0x000fe200078e025a */
[----:B------:R-:W-:Y:S01]  /*5980*/  @!P4 R2UR UR22, R8 ;  /* 0x000000000816c2ca */ /* 0x000fe200000e0000 */
[----:B------:R-:W-:Y:S01]  /*5990*/  IMAD.U32 R9, RZ, RZ, UR8 ;  /* 0x00000008ff097e24 */ /* 0x000fe2000f8e00ff */
[----:B------:R-:W-:Y:S01]  /*59a0*/  @!UP1 UIADD3 UR8, UPT, UPT, UR7, 0x5400, URZ ;  /* 0x0000540007089890 */ /* 0x000fe2000fffe0ff */
[----:B------:R-:W-:Y:S01]  /*59b0*/  LOP3.LUT R27, R27, R0, RZ, 0x3c, !PT ;  /* 0x000000001b1b7212 */ /* 0x000fe200078e3cff */
[----:B------:R-:W-:Y:S01]  /*59c0*/  VOTEU.ALL UP1, P4 ;  /* 0x0000000000ff7886 */ /* 0x000fe20002020000 */
[----:B------:R-:W-:Y:S01]  /*59d0*/  IMAD.IADD R14, R11, 0x1, R91 ;  /* 0x000000010b0e7824 */ /* 0x000fe200078e025b */
[----:B------:R-:W-:Y:S02]  /*59e0*/  @!P4 R2UR UR23, R9 ;  /* 0x000000000917c2ca */ /* 0x000fe400000e0000 */
[----:B------:R-:W-:Y:S11]  /*59f0*/  SEL R28, R28, RZ, P0 ;  /* 0x000000ff1c1c7207 */ /* 0x000ff60000000000 */
[----:B------:R2:W-:Y:S01]  /*5a00*/  @!UP2 UTMALDG.3D [UR16], [UR22], desc[UR14] ;  /* 0x00000e101600a5b4 */ /* 0x0005e20008011000 */
[----:B------:R2:W-:Y:S01]  /*5a10*/  @!UP1 UTMALDG.3D [UR8], [UR22], desc[UR14] ;  /* 0x00000e08160095b4 */ /* 0x0005e20008011000 */
[----:B------:R2:W-:Y:S01]  /*5a20*/  @!P4 SYNCS.ARRIVE.TRANS64.RED.A0TR RZ, [UR7+0x150], R25 ;  /* 0x00015019ffffc9a7 */ /* 0x0005e20008300407 */
[----:B------:R-:W-:Y:S01]  /*5a30*/  UPLOP3.LUT UP1, UPT, UPT, UPT, UPT, 0x80, 0x8 ;  /* 0x000000000008789c */ /* 0x000fe20003f2f070 */
[----:B------:R-:W-:Y:S01]  /*5a40*/  SYNCS.ARRIVE.TRANS64.RED.A1T0 RZ, [UR13], RZ ;  /* 0x000000ffffff79a7 */ /* 0x000fe2000810040d */
[----:B------:R-:W-:Y:S09]  /*5a50*/  @P3 BRA `(.L_x_112) ;  /* 0xfffffff000ac3947 */ /* 0x000ff2000383ffff */
[----:B------:R-:W-:-:S04]  /*5a60*/  SHF.L.U32 R2, R29, 0x1f, RZ ;  /* 0x0000001f1d027819 */ /* 0x000fc800000006ff */
[----:B------:R-:W1:Y:S02]  /*5a70*/  SYNCS.PHASECHK.TRANS64.TRYWAIT P0, [UR7+0x158], R2 ;  /* 0x00015802ff0075a7 */ /* 0x000e640008001107 */
[----:B-1----:R-:W-:Y:S05]  /*5a80*/  @!P0 BRA `(.L_x_113) ;  /* 0x00000048000c8947 */ /* 0x002fea0003800000 */
.L_x_228:
[----:B------:R-:W4:Y:S02]  /*5a90*/  SYNCS.PHASECHK.TRANS64.TRYWAIT P0, [UR7+0x160], R2 ;  /* 0x00016002ff0075a7 */ /* 0x000f240008001107 */
[----:B----4-:R-:W-:Y:S05]  /*5aa0*/  @!P0 BRA `(.L_x_114) ;  /* 0x00000048001c8947 */ /* 0x010fea0003800000 */
.L_x_230:
[----:B-1----:R-:W-:-:S07]  /*5ab0*/  MOV R0, UR7 ;  /* 0x0000000700007c02 */ /* 0x002fce0008000f00 */
.L_x_115:
[----:B-1----:R-:W-:-:S04]  /*5ac0*/  SHF.L.U32 R2, R29, 0x1f, RZ ;  /* 0x0000001f1d027819 */ /* 0x002fc800000006ff */
[----:B------:R1:W4:Y:S03]  /*5ad0*/  SYNCS.PHASECHK.TRANS64.TRYWAIT P0, [R0+URZ+0x168], R2 ;  /* 0x00016802000075a7 */ /* 0x00032600080011ff */
[----:B----4-:R-:W-:Y:S05]  /*5ae0*/  @!P0 NANOSLEEP.SYNCS 0x989680 ;  /* 0x009896800000895d */ /* 0x010fea0003900000 */
[----:B------:R-:W4:Y:S02]  /*5af0*/  @!P0 SYNCS.PHASECHK.TRANS64 P0, [R0+URZ+0x168], R2 ;  /* 0x00016802000085a7 */ /* 0x000f2400080010ff */
[----:B--2-4-:R-:W-:Y:S05]  /*5b00*/  @P0 EXIT ;  /* 0x000000000000094d */ /* 0x014fea0003800000 */
[----:B------:R-:W-:Y:S05]  /*5b10*/  BRA `(.L_x_115) ;  /* 0xfffffffc00e87947 */ /* 0x000fea000383ffff */
.L_x_102:
[----:B------:R-:W-:-:S06]  /*5b20*/  UISETP.GE.AND UP1, UPT, UR10, 0x4, UPT ;  /* 0x000000040a00788c */ /* 0x000fcc000bf26270 */
[----:B------:R-:W-:-:S13]  /*5b30*/  PLOP3.LUT P0, PT, PT, PT, UP1, 0x80, 0x8 ;  /* 0x000000000008781c */ /* 0x000fda0003f0f018 */
[----:B------:R-:W-:Y:S05]  /*5b40*/  @!P0 EXIT ;  /* 0x000000000000894d */ /* 0x000fea0003800000 */
[----:B------:R-:W-:Y:S01]  /*5b50*/  BAR.SYNC.DEFER_BLOCKING 0x6, 0xa0 ;  /* 0x0182800000007b1d */ /* 0x000fe20000010000 */
[C---:B------:R-:W-:Y:S01]  /*5b60*/  IMAD.SHL.U32 R4, R105.reuse, 0x20, RZ ;  /* 0x0000002069047824 */ /* 0x040fe200078e00ff */
[C---:B------:R-:W-:Y:S01]  /*5b70*/  SHF.L.U32 R3, R96.reuse, 0x15, RZ ;  /* 0x0000001560037819 */ /* 0x040fe200000006ff */
[----:B------:R-:W-:Y:S01]  /*5b80*/  IMAD.SHL.U32 R5, R96, 0x400, RZ ;  /* 0x0000040060057824 */ /* 0x000fe200078e00ff */
[C---:B------:R-:W-:Y:S01]  /*5b90*/  LOP3.LUT R106, R105.reuse, 0x60, RZ, 0xc0, !PT ;  /* 0x00000060696a7812 */ /* 0x040fe200078ec0ff */
[C---:B------:R-:W-:Y:S01]  /*5ba0*/  IMAD.SHL.U32 R2, R105.reuse, 0x4, RZ ;  /* 0x0000000469027824 */ /* 0x040fe200078e00ff */
[----:B------:R-:W-:Y:S02]  /*5bb0*/  UMOV UR48, 0x400 ;  /* 0x0000040000307882 */ /* 0x000fe40000000000 */
[----:B------:R-:W1:Y:S01]  /*5bc0*/  LDC R95, c[0x0][0x370] ;  /* 0x0000dc00ff5f7b82 */ /* 0x000e620000000800 */
[----:B------:R-:W-:Y:S01]  /*5bd0*/  ULEA UR48, UR37, UR48, 0x18 ;  /* 0x0000003025307291 */ /* 0x000fe2000f8ec0ff */
[C---:B------:R-:W-:Y:S01]  /*5be0*/  LOP3.LUT R104, R4.reuse, 0xb20, RZ, 0xc0, !PT ;  /* 0x00000b2004687812 */ /* 0x040fe200078ec0ff */
[----:B------:R-:W-:Y:S01]  /*5bf0*/  IMAD.U32 R36, R105, 0x10000, RZ ;  /* 0x0001000069247824 */ /* 0x000fe200078e00ff */
[----:B------:R-:W-:Y:S01]  /*5c00*/  LOP3.LUT R4, R4, 0xc0, RZ, 0xc0, !PT ;  /* 0x000000c004047812 */ /* 0x000fe200078ec0ff */
[----:B------:R-:W-:Y:S01]  /*5c10*/  UIADD3 UR4, UPT, UPT, UR48, 0x400, URZ ;  /* 0x0000040030047890 */ /* 0x000fe2000fffe0ff */
[----:B------:R-:W-:Y:S01]  /*5c20*/  LOP3.LUT R104, R104, 0x400, R5, 0xf8, !PT ;  /* 0x0000040068687812 */ /* 0x000fe200078ef805 */
[----:B------:R-:W-:Y:S01]  /*5c30*/  HFMA2 R48, -RZ, RZ, 0, 0 ;  /* 0x00000000ff307431 */ /* 0x000fe200000001ff */
[----:B------:R-:W2:Y:S01]  /*5c40*/  LDC R43, c[0x0][0xb0c] ;  /* 0x0002c300ff2b7b82 */ /* 0x000ea20000000800 */
[----:B------:R-:W-:Y:S01]  /*5c50*/  LOP3.LUT R2, R4, 0x18, R2, 0xf8, !PT ;  /* 0x0000001804027812 */ /* 0x000fe200078ef802 */
[----:B------:R-:W-:Y:S01]  /*5c60*/  IMAD.MOV.U32 R101, RZ, RZ, 0x1 ;  /* 0x00000001ff657424 */ /* 0x000fe200078e00ff */
[----:B------:R-:W-:Y:S01]  /*5c70*/  LOP3.LUT R3, R3, 0x200000, RZ, 0xc0, !PT ;  /* 0x0020000003037812 */ /* 0x000fe200078ec0ff */
[----:B------:R-:W-:Y:S01]  /*5c80*/  IMAD.MOV.U32 R100, RZ, RZ, RZ ;  /* 0x000000ffff647224 */ /* 0x000fe200078e00ff */
[----:B------:R-:W-:Y:S01]  /*5c90*/  LOP3.LUT R104, R104, R2, RZ, 0xfc, !PT ;  /* 0x0000000268687212 */ /* 0x000fe200078efcff */
[----:B------:R-:W-:Y:S01]  /*5ca0*/  IMAD.MOV.U32 R109, RZ, RZ, RZ ;  /* 0x000000ffff6d7224 */ /* 0x000fe200078e00ff */
[----:B------:R-:W-:Y:S01]  /*5cb0*/  MOV R97, UR4 ;  /* 0x0000000400617c02 */ /* 0x000fe20008000f00 */
[----:B------:R-:W3:Y:S01]  /*5cc0*/  LDC R93, c[0x0][0xb20] ;  /* 0x0002c800ff5d7b82 */ /* 0x000ee20000000800 */
[----:B------:R-:W4:Y:S01]  /*5cd0*/  LDS R0, [UR48+0x230] ;  /* 0x00023030ff007984 */ /* 0x000f220008000800 */
[----:B------:R-:W-:Y:S01]  /*5ce0*/  LOP3.LUT R103, R105, 0x2, RZ, 0xc0, !PT ;  /* 0x0000000269677812 */ /* 0x000fe200078ec0ff */
[----:B------:R-:W1:Y:S01]  /*5cf0*/  LDCU.64 UR52, c[0x0][0x348] ;  /* 0x00006900ff3477ac */ /* 0x000e620008000a00 */
[----:B------:R-:W-:Y:S01]  /*5d00*/  LOP3.LUT R36, R3, 0x400000, R36, 0xf8, !PT ;  /* 0x0040000003247812 */ /* 0x000fe200078ef824 */
[----:B------:R-:W-:Y:S01]  /*5d10*/  IMAD R104, R104, 0x2, R97 ;  /* 0x0000000268687824 */ /* 0x000fe200078e0261 */
[----:B------:R-:W-:Y:S01]  /*5d20*/  LOP3.LUT R105, R105, 0x4, RZ, 0xc0, !PT ;  /* 0x0000000469697812 */ /* 0x000fe200078ec0ff */
[----:B------:R-:W1:Y:S01]  /*5d30*/  LDCU.64 UR38, c[0x0][0x888] ;  /* 0x00011100ff2677ac */ /* 0x000e620008000a00 */
[----:B------:R-:W1:Y:S01]  /*5d40*/  LDC R42, c[0x0][0xb30] ;  /* 0x0002cc00ff2a7b82 */ /* 0x000e620000000800 */
[----:B------:R-:W-:Y:S01]  /*5d50*/  MOV R99, RZ ;  /* 0x000000ff00637202 */ /* 0x000fe20000000f00 */
[--C-:B------:R-:W-:Y:S01]  /*5d60*/  IMAD R103, R103, -0x10, R104.reuse ;  /* 0xfffffff067677824 */ /* 0x100fe200078e0268 */
[----:B------:R-:W1:Y:S01]  /*5d70*/  LDCU.64 UR44, c[0x0][0x890] ;  /* 0x00011200ff2c77ac */ /* 0x000e620008000a00 */
[----:B------:R-:W-:Y:S01]  /*5d80*/  IMAD R102, R105, -0x10, R104 ;  /* 0xfffffff069667824 */ /* 0x000fe200078e0268 */
[----:B------:R-:W-:-:S03]  /*5d90*/  UMOV UR50, URZ ;  /* 0x000000ff00327c82 */ /* 0x000fc60008000000 */
[----:B------:R-:W1:Y:S01]  /*5da0*/  LDC.64 R88, c[0x0][0xb10] ;  /* 0x0002c400ff587b82 */ /* 0x000e620000000a00 */
[----:B------:R-:W-:-:S07]  /*5db0*/  UMOV UR49, URZ ;  /* 0x000000ff00317c82 */ /* 0x000fce0008000000 */
[----:B------:R-:W1:Y:S08]  /*5dc0*/  LDC.64 R40, c[0x0][0xb18] ;  /* 0x0002c600ff287b82 */ /* 0x000e700000000a00 */
[----:B------:R-:W1:Y:S08]  /*5dd0*/  LDC.64 R38, c[0x0][0xb28] ;  /* 0x0002ca00ff267b82 */ /* 0x000e700000000a00 */
[----:B------:R-:W1:Y:S01]  /*5de0*/  LDC.64 R86, c[0x0][0x8b0] ;  /* 0x00022c00ff567b82 */ /* 0x000e620000000a00 */
[----:B----4-:R-:W-:-:S07]  /*5df0*/  IMAD.IADD R36, R0, 0x1, R36 ;  /* 0x0000000100247824 */ /* 0x010fce00078e0224 */
[----:B------:R-:W4:Y:S08]  /*5e00*/  LDC.64 R84, c[0x0][0x8a8] ;  /* 0x00022a00ff547b82 */ /* 0x000f300000000a00 */
[----:B--23--:R-:W1:Y:S02]  /*5e10*/  LDC R94, c[0x0][0x374] ;  /* 0x0000dd00ff5e7b82 */ /* 0x00ce640000000800 */
.L_x_152:
[----:B------:R-:W-:Y:S02]  /*5e20*/  LEA R0, R109, UR48, 0x3 ;  /* 0x000000306d007c11 */ /* 0x000fe4000f8e18ff */
[----:B------:R-:W-:Y:S02]  /*5e30*/  SHF.L.U32 R2, R99, 0x1f, RZ ;  /* 0x0000001f63027819 */ /* 0x000fe400000006ff */
[----:B-1----:R-:W-:Y:S02]  /*5e40*/  LEA R16, R109, UR48, 0x4 ;  /* 0x000000306d107c11 */ /* 0x002fe4000f8e20ff */
[----:B------:R-:W2:Y:S02]  /*5e50*/  SYNCS.PHASECHK.TRANS64.TRYWAIT P0, [R0+URZ+0x180], R2 ;  /* 0x00018002000075a7 */ /* 0x000ea400080011ff */
[----:B--23--:R-:W-:Y:S05]  /*5e60*/  @!P0 BRA `(.L_x_116) ;  /* 0x0000004400448947 */ /* 0x00cfea0003800000 */
.L_x_231:
[----:B------:R-:W3:Y:S01]  /*5e70*/  LDC.64 R10, c[0x0][0xb10] ;  /* 0x0002c400ff0a7b82 */ /* 0x000ee20000000a00 */
[----:B------:R-:W4:Y:S01]  /*5e80*/  LDS.128 R16, [R16+0x210] ;  /* 0x0002100010107984 */ /* 0x000f220000000c00 */
[----:B-1----:R-:W-:Y:S01]  /*5e90*/  ISETP.NE.AND P1, PT, R42, 0x1, PT ;  /* 0x000000012a00780c */ /* 0x002fe20003f25270 */
[----:B--2---:R-:W-:Y:S01]  /*5ea0*/  VIADD R0, R0, 0x190 ;  /* 0x0000019000007836 */ /* 0x004fe20000000000 */
[----:B------:R-:W-:Y:S04]  /*5eb0*/  ISETP.GE.AND P0, PT, R37, 0x1, PT ;  /* 0x000000012500780c */ /* 0x000fe80003f06270 */
[----:B------:R-:W1:Y:S01]  /*5ec0*/  LDC.64 R8, c[0x0][0xb18] ;  /* 0x0002c600ff087b82 */ /* 0x000e620000000a00 */
[----:B------:R-:W-:Y:S01]  /*5ed0*/  PRMT R0, RZ, 0x654, R0 ;  /* 0x00000654ff007816 */ /* 0x000fe20000000000 */
[----:B------:R-:W-:Y:S01]  /*5ee0*/  @!PT LDS RZ, [RZ] ;  /* 0x00000000fffff984 */ /* 0x000fe20000000800 */
[----:B------:R-:W-:Y:S01]  /*5ef0*/  @!PT LDS RZ, [RZ] ;  /* 0x00000000fffff984 */ /* 0x000fe20000000800 */
[----:B------:R-:W-:Y:S01]  /*5f00*/  @!PT LDS RZ, [RZ] ;  /* 0x00000000fffff984 */ /* 0x000fe20000000800 */
[----:B------:R-:W-:Y:S01]  /*5f10*/  @!PT LDS RZ, [RZ] ;  /* 0x00000000fffff984 */ /* 0x000fe20000000800 */
[----:B------:R2:W-:Y:S06]  /*5f20*/  MEMBAR.ALL.CTA ;  /* 0x0000000000007992 */ /* 0x0005ec0000008000 */
[----:B--2---:R-:W2:Y:S01]  /*5f30*/  FENCE.VIEW.ASYNC.S ;  /* 0x00000000000073c6 */ /* 0x004ea20000000000 */
[----:B------:R-:W1:Y:S08]  /*5f40*/  @!P1 LDC R12, c[0x0][0xb20] ;  /* 0x0002c800ff0c9b82 */ /* 0x000e700000000800 */
[----:B------:R-:W1:Y:S01]  /*5f50*/  @!P1 LDC R7, c[0x0][0xb0c] ;  /* 0x0002c300ff079b82 */ /* 0x000e620000000800 */
[----:B--2---:R2:W-:Y:S01]  /*5f60*/  SYNCS.ARRIVE.TRANS64.RED.A1T0 RZ, [R0+URZ], RZ ;  /* 0x000000ff00ff79a7 */ /* 0x0045e200081004ff */
[----:B----4-:R-:W-:Y:S04]  /*5f70*/  LOP3.LUT P4, RZ, R18, 0x1, RZ, 0xc0, !PT ;  /* 0x0000000112ff7812 */ /* 0x010fe8000788c0ff */
[----:B------:R-:W-:Y:S09]  /*5f80*/  P2R R107, PR, RZ, 0x10 ;  /* 0x00000010ff6b7803 */ /* 0x000ff20000000000 */
[----:B------:R-:W-:Y:S02]  /*5f90*/  @P4 MOV R45, R16 ;  /* 0x00000010002d4202 */ /* 0x000fe40000000f00 */
[----:B------:R-:W-:Y:S01]  /*5fa0*/  @P4 LOP3.LUT R44, R17, 0xffff, RZ, 0xc0, !PT ;  /* 0x0000ffff112c4812 */ /* 0x000fe200078ec0ff */
[----:B--23--:R-:W-:Y:S06]  /*5fb0*/  @!P0 BRA `(.L_x_117) ;  /* 0x0000000000a48947 */ /* 0x00cfec0003800000 */
[----:B------:R-:W-:Y:S01]  /*5fc0*/  IMAD.HI.U32 R0, R94, R41, RZ ;  /* 0x000000295e007227 */ /* 0x000fe200078e00ff */
[----:B------:R-:W-:Y:S02]  /*5fd0*/  ISETP.NE.AND P0, PT, R40, 0x1, PT ;  /* 0x000000012800780c */ /* 0x000fe40003f05270 */
[----:B------:R-:W-:Y:S01]  /*5fe0*/  ISETP.NE.AND P2, PT, R37, 0x1, PT ;  /* 0x000000012500780c */ /* 0x000fe20003f45270 */
[----:B------:R-:W-:Y:S01]  /*5ff0*/  IMAD.HI.U32 R4, R95, R88, RZ ;  /* 0x000000585f047227 */ /* 0x000fe200078e00ff */
[----:B------:R-:W-:Y:S02]  /*6000*/  SHF.R.U32.HI R0, RZ, R93, R0 ;  /* 0x0000005dff007219 */ /* 0x000fe40000011600 */
[----:B------:R-:W-:Y:S01]  /*6010*/  ISETP.NE.AND P3, PT, R43, 0x1, PT ;  /* 0x000000012b00780c */ /* 0x000fe20003f65270 */
[----:B------:R-:W-:Y:S01]  /*6020*/  IMAD.HI.U32 R6, R44, R41, RZ ;  /* 0x000000292c067227 */ /* 0x000fe200078e00ff */
[-C--:B------:R-:W-:Y:S02]  /*6030*/  SHF.R.U32.HI R4, RZ, R89.reuse, R4 ;  /* 0x00000059ff047219 */ /* 0x080fe40000011604 */
[----:B------:R-:W-:Y:S01]  /*6040*/  SEL R0, R94, R0, !P0 ;  /* 0x000000005e007207 */ /* 0x000fe20004000000 */
[----:B------:R-:W-:Y:S01]  /*6050*/  IMAD.HI.U32 R5, R45, R88, RZ ;  /* 0x000000582d057227 */ /* 0x000fe200078e00ff */
[----:B------:R-:W-:Y:S03]  /*6060*/  SEL R4, R95, R4, !P3 ;  /* 0x000000045f047207 */ /* 0x000fe60005800000 */
[-C--:B------:R-:W-:Y:S01]  /*6070*/  IMAD.HI.U32 R3, R0, R38.reuse, RZ ;  /* 0x0000002600037227 */ /* 0x080fe200078e00ff */
[----:B------:R-:W-:Y:S03]  /*6080*/  SHF.R.U32.HI R5, RZ, R89, R5 ;  /* 0x00000059ff057219 */ /* 0x000fe60000011605 */
[----:B------:R-:W-:Y:S01]  /*6090*/  IMAD.HI.U32 R2, R4, R38, RZ ;  /* 0x0000002604027227 */ /* 0x000fe200078e00ff */
[----:B------:R-:W-:Y:S02]  /*60a0*/  @P2 SHF.R.U32.HI R0, RZ, R39, R3 ;  /* 0x00000027ff002219 */ /* 0x000fe40000011603 */
[----:B------:R-:W-:Y:S02]  /*60b0*/  SHF.R.U32.HI R3, RZ, R93, R6 ;  /* 0x0000005dff037219 */ /* 0x000fe40000011606 */
[----:B------:R-:W-:Y:S01]  /*60c0*/  @P2 SHF.R.U32.HI R4, RZ, R39, R2 ;  /* 0x00000027ff042219 */ /* 0x000fe20000011602 */
[----:B------:R-:W-:Y:S01]  /*60d0*/  IMAD R0, R37, R0, RZ ;  /* 0x0000000025007224 */ /* 0x000fe200078e02ff */
[----:B------:R-:W-:Y:S02]  /*60e0*/  SEL R3, R44, R3, !P0 ;  /* 0x000000032c037207 */ /* 0x000fe40004000000 */
[----:B------:R-:W-:Y:S01]  /*60f0*/  SEL R2, R45, R5, !P3 ;  /* 0x000000052d027207 */ /* 0x000fe20005800000 */
[----:B------:R-:W-:Y:S01]  /*6100*/  IMAD R5, R37, R4, RZ ;  /* 0x0000000425057224 */ /* 0x000fe200078e02ff */
[C---:B------:R-:W-:Y:S01]  /*6110*/  ISETP.GE.AND P0, PT, R3.reuse, R0, PT ;  /* 0x000000000300720c */ /* 0x040fe20003f06270 */
[C---:B------:R-:W-:Y:S03]  /*6120*/  IMAD.HI.U32 R0, R3.reuse, R38, RZ ;  /* 0x0000002603007227 */ /* 0x040fe600078e00ff */
[C---:B------:R-:W-:Y:S02]  /*6130*/  ISETP.GE.OR P0, PT, R2.reuse, R5, P0 ;  /* 0x000000050200720c */ /* 0x040fe40000706670 */
[----:B------:R-:W-:Y:S04]  /*6140*/  SHF.R.U32.HI R0, RZ, R39, R0 ;  /* 0x00000027ff007219 */ /* 0x000fe80000011600 */
        /* <DEDUP_REMOVED lines=15> */
[----:B------:R-:W-:Y:S07]  /*6240*/  IMAD R44, R3, R40, R44 ;  /* 0x00000028032c7224 */ /* 0x000fee00078e022c */
.L_x_117:
[----:B-1----:R-:W-:Y:S01]  /*6250*/  @!P1 ISETP.NE.AND P0, PT, R8, 0x1, PT ;  /* 0x000000010800980c */ /* 0x002fe20003f05270 */
[----:B------:R-:W-:Y:S01]  /*6260*/  @!P1 IMAD.HI.U32 R2, R44, R9, RZ ;  /* 0x000000092c029227 */ /* 0x000fe200078e00ff */
[----:B------:R-:W-:Y:S01]  /*6270*/  R2UR UR42, R14 ;  /* 0x000000000e2a72ca */ /* 0x000fe200000e0000 */
[----:B------:R-:W-:Y:S01]  /*6280*/  BSSY.RECONVERGENT B6, `(.L_x_118) ;  /* 0x0000031000067945 */ /* 0x000fe20003800200 */
[----:B------:R-:W-:Y:S01]  /*6290*/  R2UR UR41, R15 ;  /* 0x000000000f2972ca */ /* 0x000fe200000e0000 */
[----:B------:R-:W-:Y:S01]  /*62a0*/  @!P1 IMAD.HI.U32 R0, R45, R10, RZ ;  /* 0x0000000a2d009227 */ /* 0x000fe200078e00ff */
[----:B------:R-:W-:Y:S02]  /*62b0*/  @!P1 SHF.R.U32.HI R2, RZ, R12, R2 ;  /* 0x0000000cff029219 */ /* 0x000fe40000011602 */
[----:B------:R-:W-:Y:S01]  /*62c0*/  @!P1 ISETP.NE.AND P2, PT, R7, 0x1, PT ;  /* 0x000000010700980c */ /* 0x000fe20003f45270 */
[----:B------:R-:W-:Y:S01]  /*62d0*/  VIADD R109, R109, 0x1 ;  /* 0x000000016d6d7836 */ /* 0x000fe20000000000 */
[----:B------:R-:W-:Y:S02]  /*62e0*/  @!P1 SEL R2, R44, R2, !P0 ;  /* 0x000000022c029207 */ /* 0x000fe40004000000 */
[----:B------:R-:W-:Y:S02]  /*62f0*/  @!P1 SHF.R.U32.HI R0, RZ, R11, R0 ;  /* 0x0000000bff009219 */ /* 0x000fe40000011600 */
[----:B------:R-:W-:Y:S01]  /*6300*/  LOP3.LUT P0, RZ, R97, 0x1b0, RZ, 0xc0, !PT ;  /* 0x000001b061ff7812 */ /* 0x000fe2000780c0ff */
[----:B------:R-:W-:Y:S01]  /*6310*/  USHF.L.U32 UR42, UR42, 0x6, URZ ;  /* 0x000000062a2a7899 */ /* 0x000fe200080006ff */
[----:B------:R-:W-:Y:S01]  /*6320*/  @!P1 SEL R3, R45, R0, !P2 ;  /* 0x000000002d039207 */ /* 0x000fe20005000000 */
[----:B------:R-:W-:Y:S01]  /*6330*/  UIMAD UR41, UR41, 0xc0, URZ ;  /* 0x000000c0292978a4 */ /* 0x000fe2000f8e02ff */
[----:B------:R-:W-:Y:S03]  /*6340*/  @P4 SHF.R.U32.HI R98, RZ, 0x10, R17 ;  /* 0x00000010ff624819 */ /* 0x000fe60000011611 */
[----:B------:R-:W-:Y:S02]  /*6350*/  @!P1 IMAD.IADD R0, R2, 0x1, -R3 ;  /* 0x0000000102009824 */ /* 0x000fe400078e0a03 */
[----:B------:R-:W-:Y:S02]  /*6360*/  @!P1 IMAD.IADD R2, R3, 0x1, -R2 ;  /* 0x0000000103029824 */ /* 0x000fe400078e0a02 */
[----:B------:R-:W-:Y:S02]  /*6370*/  @!P1 IMAD R45, R0, R7, R45 ;  /* 0x00000007002d9224 */ /* 0x000fe400078e022d */
[----:B------:R-:W-:Y:S01]  /*6380*/  @!P1 IMAD R44, R2, R8, R44 ;  /* 0x00000008022c9224 */ /* 0x000fe200078e022c */
[----:B------:R-:W-:Y:S06]  /*6390*/  @!P0 BRA `(.L_x_119) ;  /* 0x00000000007c8947 */ /* 0x000fec0003800000 */
[----:B------:R-:W1:Y:S01]  /*63a0*/  LDCU.64 UR8, c[0x4][0x80] ;  /* 0x01001000ff0877ac */ /* 0x000e620008000a00 */
[----:B------:R-:W-:Y:S01]  /*63b0*/  MOV R2, 0x0 ;  /* 0x0000000000027802 */ /* 0x000fe20000000f00 */
[----:B------:R-:W-:Y:S02]  /*63c0*/  HFMA2 R12, -RZ, RZ, 0, 5.9604644775390625e-08 ;  /* 0x00000001ff0c7431 */ /* 0x000fe400000001ff */
[----:B------:R-:W-:Y:S01]  /*63d0*/  IMAD.MOV.U32 R8, RZ, RZ, 0x70 ;  /* 0x00000070ff087424 */ /* 0x000fe200078e00ff */
[----:B------:R2:W3:Y:S01]  /*63e0*/  LDC.64 R14, c[0x4][R2] ;  /* 0x01000000020e7b82 */ /* 0x0004e20000000a00 */
[----:B------:R-:W4:Y:S01]  /*63f0*/  LDCU.64 UR6, c[0x4][0x88] ;  /* 0x01001100ff0677ac */ /* 0x000f220008000a00 */
[----:B------:R-:W-:Y:S01]  /*6400*/  IMAD.MOV.U32 R13, RZ, RZ, RZ ;  /* 0x000000ffff0d7224 */ /* 0x000fe200078e00ff */
[----:B------:R-:W2:Y:S01]  /*6410*/  LDCU.64 UR4, c[0x4][0x8] ;  /* 0x01000100ff0477ac */ /* 0x000ea20008000a00 */
[----:B-1----:R-:W-:Y:S01]  /*6420*/  MOV R5, UR9 ;  /* 0x0000000900057c02 */ /* 0x002fe20008000f00 */
[----:B------:R-:W-:Y:S01]  /*6430*/  IMAD.U32 R4, RZ, RZ, UR8 ;  /* 0x00000008ff047e24 */ /* 0x000fe2000f8e00ff */
[----:B----4-:R-:W-:Y:S01]  /*6440*/  MOV R7, UR7 ;  /* 0x0000000700077c02 */ /* 0x010fe20008000f00 */
[----:B------:R-:W-:Y:S01]  /*6450*/  IMAD.U32 R6, RZ, RZ, UR6 ;  /* 0x00000006ff067e24 */ /* 0x000fe2000f8e00ff */
[----:B--2---:R-:W-:Y:S01]  /*6460*/  MOV R11, UR5 ;  /* 0x00000005000b7c02 */ /* 0x004fe20008000f00 */
[----:B------:R-:W-:Y:S02]  /*6470*/  IMAD.U32 R10, RZ, RZ, UR4 ;  /* 0x00000004ff0a7e24 */ /* 0x000fe4000f8e00ff */
[----:B------:R-:W-:Y:S07]  /*6480*/  LEPC R20, `(.L_x_120) ;  /* 0x000000001014794e */ /* 0x000fee0000000000 */
[----:B---3-5:R-:W-:Y:S05]  /*6490*/  CALL.ABS.NOINC R14 ;  /* 0x000000000e007343 */ /* 0x028fea0003c00000 */
.L_x_120:
[----:B------:R-:W1:Y:S01]  /*64a0*/  LDCU.64 UR8, c[0x4][0x80] ;  /* 0x01001000ff0877ac */ /* 0x000e620008000a00 */
[----:B------:R-:W2:Y:S01]  /*64b0*/  LDC.64 R2, c[0x4][R2] ;  /* 0x0100000002027b82 */ /* 0x000ea20000000a00 */
[----:B------:R-:W-:Y:S02]  /*64c0*/  HFMA2 R12, -RZ, RZ, 0, 5.9604644775390625e-08 ;  /* 0x00000001ff0c7431 */ /* 0x000fe400000001ff */
[----:B------:R-:W-:Y:S02]  /*64d0*/  IMAD.MOV.U32 R8, RZ, RZ, 0x70 ;  /* 0x00000070ff087424 */ /* 0x000fe400078e00ff */
[----:B------:R-:W-:Y:S01]  /*64e0*/  IMAD.MOV.U32 R13, RZ, RZ, RZ ;  /* 0x000000ffff0d7224 */ /* 0x000fe200078e00ff */
[----:B------:R-:W3:Y:S01]  /*64f0*/  LDCU.64 UR6, c[0x4][0x88] ;  /* 0x01001100ff0677ac */ /* 0x000ee20008000a00 */
[----:B------:R-:W4:Y:S01]  /*6500*/  LDCU.64 UR4, c[0x4][0x8] ;  /* 0x01000100ff0477ac */ /* 0x000f220008000a00 */
[----:B-1----:R-:W-:Y:S02]  /*6510*/  MOV R4, UR8 ;  /* 0x0000000800047c02 */ /* 0x002fe40008000f00 */
[----:B------:R-:W-:Y:S02]  /*6520*/  MOV R5, UR9 ;  /* 0x0000000900057c02 */ /* 0x000fe40008000f00 */
[----:B---3--:R-:W-:Y:S01]  /*6530*/  MOV R7, UR7 ;  /* 0x0000000700077c02 */ /* 0x008fe20008000f00 */
[----:B------:R-:W-:Y:S01]  /*6540*/  IMAD.U32 R6, RZ, RZ, UR6 ;  /* 0x00000006ff067e24 */ /* 0x000fe2000f8e00ff */
[----:B----4-:R-:W-:Y:S01]  /*6550*/  MOV R11, UR5 ;  /* 0x00000005000b7c02 */ /* 0x010fe20008000f00 */
[----:B------:R-:W-:Y:S02]  /*6560*/  IMAD.U32 R10, RZ, RZ, UR4 ;  /* 0x00000004ff0a7e24 */ /* 0x000fe4000f8e00ff */
[----:B------:R-:W-:Y:S07]  /*6570*/  LEPC R20, `(.L_x_119) ;  /* 0x000000001014794e */ /* 0x000fee0000000000 */
[----:B--2---:R-:W-:Y:S05]  /*6580*/  CALL.ABS.NOINC R2 ;  /* 0x0000000002007343 */ /* 0x004fea0003c00000 */
.L_x_119:
[----:B------:R-:W-:Y:S05]  /*6590*/  BSYNC.RECONVERGENT B6 ;  /* 0x0000000000067941 */ /* 0x000fea0003800200 */
.L_x_118:
[----:B------:R-:W-:Y:S01]  /*65a0*/  ISETP.NE.U32.AND P4, PT, R86, RZ, PT ;  /* 0x000000ff5600720c */ /* 0x000fe20003f85070 */
[----:B------:R-:W-:Y:S01]  /*65b0*/  UISETP.NE.AND UP2, UPT, UR51, URZ, UPT ;  /* 0x000000ff3300728c */ /* 0x000fe2000bf45270 */
[----:B------:R-:W-:Y:S01]  /*65c0*/  ISETP.NE.U32.AND P2, PT, RZ, UR38, PT ;  /* 0x00000026ff007c0c */ /* 0x000fe2000bf45070 */
[----:B------:R-:W-:Y:S01]  /*65d0*/  UISETP.NE.U32.AND UP1, UPT, UR44, URZ, UPT ;  /* 0x000000ff2c00728c */ /* 0x000fe2000bf25070 */
[----:B------:R-:W-:Y:S01]  /*65e0*/  ISETP.NE.AND.EX P4, PT, R87, RZ, PT, P4 ;  /* 0x000000ff5700720c */ /* 0x000fe20003f85340 */
[----:B------:R-:W-:Y:S01]  /*65f0*/  UPLOP3.LUT UP0, UPT, UPT, UPT, UPT, 0x40, 0x4 ;  /* 0x000000000004789c */ /* 0x000fe20003f0e870 */
[----:B------:R-:W-:Y:S01]  /*6600*/  ISETP.NE.AND.EX P2, PT, RZ, UR39, PT, P2 ;  /* 0x00000027ff007c0c */ /* 0x000fe2000bf45320 */
[----:B------:R-:W-:Y:S01]  /*6610*/  UISETP.NE.AND.EX UP1, UPT, UR45, URZ, UPT, UP1 ;  /* 0x000000ff2d00728c */ /* 0x000fe2000bf25310 */
[----:B------:R-:W-:Y:S04]  /*6620*/  PLOP3.LUT P1, PT, PT, PT, UP2, 0x80, 0x8 ;  /* 0x000000000008781c */ /* 0x000fe80003f2f028 */
[----:B------:R-:W-:Y:S06]  /*6630*/  @UP2 UPLOP3.LUT UP0, UPT, UPT, UPT, UP1, 0x80, 0x8 ;  /* 0x000000000008289c */ /* 0x000fec0003f0f010 */
[----:B------:R-:W-:Y:S01]  /*6640*/  PLOP3.LUT P0, PT, PT, PT, UP0, 0x80, 0x8 ;  /* 0x000000000008781c */ /* 0x000fe20003f0f008 */
[----:B------:R-:W-:Y:S01]  /*6650*/  @!UPT UIADD3 URZ, UPT, UPT, URZ, URZ, URZ ;  /* 0x000000fffffff290 */ /* 0x000fe2000fffe0ff */
[----:B------:R-:W-:Y:S11]  /*6660*/  BRA.U !UP1, `(.L_x_121) ;  /* 0x0000000109387547 */ /* 0x000ff6000b800000 */
[----:B------:R-:W-:Y:S01]  /*6670*/  UISETP.NE.U32.AND UP0, UPT, UR38, URZ, UPT ;  /* 0x000000ff2600728c */ /* 0x000fe2000bf05070 */
[----:B------:R-:W-:Y:S02]  /*6680*/  HFMA2 R0, -RZ, RZ, 0, 5.9604644775390625e-08 ;  /* 0x00000001ff007431 */ /* 0x000fe400000001ff */
[----:B------:R-:W-:Y:S01]  /*6690*/  IMAD.MOV.U32 R92, RZ, RZ, 0x1 ;  /* 0x00000001ff5c7424 */ /* 0x000fe200078e00ff */
[----:B------:R-:W-:Y:S06]  /*66a0*/  UISETP.NE.AND.EX UP0, UPT, UR39, URZ, UPT, UP0 ;  /* 0x000000ff2700728c */ /* 0x000fec000bf05300 */
[----:B------:R-:W-:Y:S05]  /*66b0*/  PLOP3.LUT P3, PT, PT, PT, UP0, 0x80, 0x8 ;  /* 0x000000000008781c */ /* 0x000fea0003f6f008 */
[----:B------:R-:W1:Y:S01]  /*66c0*/  @UP0 LDCU.64 UR6, c[0x0][0x888] ;  /* 0x00011100ff0607ac */ /* 0x000e620008000a00 */
[----:B------:R-:W-:Y:S07]  /*66d0*/  @UP0 UIMAD UR4, UR36, UR44, URZ ;  /* 0x0000002c240402a4 */ /* 0x000fee000f8e02ff */
[----:B------:R-:W-:Y:S01]  /*66e0*/  @!P3 PRMT R92, R0, 0x7610, R92 ;  /* 0x00007610005cb816 */ /* 0x000fe2000000005c */
[----:B-1----:R-:W-:Y:S03]  /*66f0*/  @UP0 UIMAD.WIDE UR6, UR4, 0x4, UR6 ;  /* 0x00000004040608a5 */ /* 0x002fe6000f8e0206 */
[----:B------:R-:W1:Y:S03]  /*6700*/  @!UP0 LDCU UR4, c[0x0][0x880] ;  /* 0x00011000ff0487ac */ /* 0x000e660008000800 */
[----:B------:R-:W-:Y:S01]  /*6710*/  IMAD.U32 R2, RZ, RZ, UR6 ;  /* 0x00000006ff027e24 */ /* 0x000fe2000f8e00ff */
[----:B------:R-:W-:Y:S05]  /*6720*/  MOV R3, UR7 ;  /* 0x0000000700037c02 */ /* 0x000fea0008000f00 */
[----:B-----5:R2:W5:Y:S02]  /*6730*/  @P3 LDG.E R49, desc[UR46][R2.64] ;  /* 0x0000002e02313981 */ /* 0x020564000c1e1900 */
[----:B-12---:R-:W-:Y:S02]  /*6740*/  @!P3 IMAD.U32 R49, RZ, RZ, UR4 ;  /* 0x00000004ff31be24 */ /* 0x006fe4000f8e00ff */
.L_x_121:
[----:B------:R-:W-:Y:S05]  /*6750*/  @!P4 BRA `(.L_x_122) ;  /* 0x000000000020c947 */ /* 0x000fea0003800000 */
[----:B------:R-:W-:Y:S04]  /*6760*/  ISETP.NE.U32.AND P3, PT, R84, RZ, PT ;  /* 0x000000ff5400720c */ /* 0x000fe80003f65070 */
[----:B------:R-:W-:Y:S11]  /*6770*/  ISETP.NE.AND.EX P3, PT, R85, RZ, PT, P3 ;  /* 0x000000ff5500720c */ /* 0x000ff60003f65330 */
[----:B------:R-:W-:Y:S02]  /*6780*/  @!UPT UIADD3 URZ, UPT, UPT, URZ, URZ, URZ ;  /* 0x000000fffffff290 */ /* 0x000fe4000fffe0ff */
[----:B------:R-:W1:Y:S01]  /*6790*/  @P3 LDC.64 R2, c[0x0][0x8a8] ;  /* 0x00022a00ff023b82 */ /* 0x000e620000000a00 */
[----:B------:R-:W-:Y:S04]  /*67a0*/  @P3 IMAD R0, R86, UR36, RZ ;  /* 0x0000002456003c24 */ /* 0x000fe8000f8e02ff */
[----:B-1----:R-:W-:Y:S05]  /*67b0*/  @P3 IMAD.WIDE R2, R0, 0x4, R2 ;  /* 0x0000000400023825 */ /* 0x002fea00078e0202 */
[----:B-----5:R1:W5:Y:S02]  /*67c0*/  @P3 LDG.E R46, desc[UR46][R2.64] ;  /* 0x0000002e022e3981 */ /* 0x020364000c1e1900 */
[----:B-1----:R-:W2:Y:S02]  /*67d0*/  @!P3 LDC R46, c[0x0][0x8a0] ;  /* 0x00022800ff2ebb82 */ /* 0x002ea40000000800 */
.L_x_122:
[----:B-----5:R-:W-:Y:S01]  /*67e0*/  FSETP.NEU.AND P3, PT, R49, RZ, PT ;  /* 0x000000ff3100720b */ /* 0x020fe20003f6d000 */
[----:B------:R-:W-:Y:S01]  /*67f0*/  BSSY B1, `(.L_x_123) ;  /* 0x0000039000017945 */ /* 0x000fe20003800000 */
[----:B------:R-:W-:Y:S01]  /*6800*/  SEL R3, RZ, 0xffffffff, P2 ;  /* 0xffffffffff037807 */ /* 0x000fe20001000000 */
[----:B------:R-:W-:Y:S01]  /*6810*/  IMAD.MOV.U32 R61, RZ, RZ, 0x1 ;  /* 0x00000001ff3d7424 */ /* 0x000fe200078e00ff */
[----:B------:R-:W-:Y:S01]  /*6820*/  @P1 LOP3.LUT P2, RZ, R92, 0xff, RZ, 0xc0, !PT ;  /* 0x000000ff5cff1812 */ /* 0x000fe2000784c0ff */
[C---:B------:R-:W-:Y:S01]  /*6830*/  IMAD R47, R48.reuse, 0x60, R36 ;  /* 0x00000060302f7824 */ /* 0x040fe200078e0224 */
[----:B------:R-:W-:Y:S01]  /*6840*/  @P1 SEL R0, RZ, 0xffffffff, P3 ;  /* 0xffffffffff001807 */ /* 0x000fe20001800000 */
[----:B------:R-:W-:Y:S01]  /*6850*/  IMAD R110, R105, -0x10, R103 ;  /* 0xfffffff0696e7824 */ /* 0x000fe200078e0267 */
[----:B------:R-:W-:Y:S01]  /*6860*/  LOP3.LUT R101, R101, 0x1, RZ, 0x3c, !PT ;  /* 0x0000000165657812 */ /* 0x000fe200078e3cff */
[----:B------:R-:W-:Y:S01]  /*6870*/  IMAD.MOV.U32 R60, RZ, RZ, RZ ;  /* 0x000000ffff3c7224 */ /* 0x000fe200078e00ff */
[C---:B------:R-:W-:Y:S02]  /*6880*/  @P0 SEL R0, R3.reuse, R0, !P2 ;  /* 0x0000000003000207 */ /* 0x040fe40005000000 */
[----:B------:R-:W-:Y:S02]  /*6890*/  CS2R R82, SRZ ;  /* 0x0000000000527805 */ /* 0x000fe4000001ff00 */
[----:B------:R-:W-:Y:S02]  /*68a0*/  LEA R112, R48, UR48, 0x3 ;  /* 0x0000003030707c11 */ /* 0x000fe4000f8e18ff */
[----:B------:R-:W-:Y:S02]  /*68b0*/  CS2R R80, SRZ ;  /* 0x0000000000507805 */ /* 0x000fe4000001ff00 */
[----:B------:R-:W-:Y:S02]  /*68c0*/  @P1 LOP3.LUT R0, R0, 0x1, RZ, 0xc0, !PT ;  /* 0x0000000100001812 */ /* 0x000fe400078ec0ff */
[----:B------:R-:W-:Y:S02]  /*68d0*/  CS2R R74, SRZ ;  /* 0x00000000004a7805 */ /* 0x000fe4000001ff00 */
[----:B------:R-:W-:Y:S02]  /*68e0*/  PLOP3.LUT P2, PT, PT, PT, UP1, 0x80, 0x8 ;  /* 0x000000000008781c */ /* 0x000fe40003f4f018 */
[----:B------:R-:W-:Y:S02]  /*68f0*/  CS2R R72, SRZ ;  /* 0x0000000000487805 */ /* 0x000fe4000001ff00 */
[----:B------:R-:W-:Y:S02]  /*6900*/  ISETP.NE.U32.OR P5, PT, R0, 0x1, !P1 ;  /* 0x000000010000780c */ /* 0x000fe40004fa5470 */
[----:B------:R-:W-:Y:S02]  /*6910*/  CS2R R66, SRZ ;  /* 0x0000000000427805 */ /* 0x000fe4000001ff00 */
[----:B------:R-:W-:Y:S02]  /*6920*/  LOP3.LUT P4, R108, R92, 0xff, RZ, 0xc0, !PT ;  /* 0x000000ff5c6c7812 */ /* 0x000fe4000788c0ff */
[----:B------:R-:W-:Y:S02]  /*6930*/  CS2R R64, SRZ ;  /* 0x0000000000407805 */ /* 0x000fe4000001ff00 */
[----:B------:R-:W-:Y:S02]  /*6940*/  SEL R2, RZ, 0xffffffff, P3 ;  /* 0xffffffffff027807 */ /* 0x000fe40001800000 */
[----:B------:R-:W-:Y:S02]  /*6950*/  CS2R R58, SRZ ;  /* 0x00000000003a7805 */ /* 0x000fe4000001ff00 */
[----:B------:R-:W-:Y:S02]  /*6960*/  P2R R111, PR, RZ, 0x20 ;  /* 0x00000020ff6f7803 */ /* 0x000fe40000000000 */
[----:B------:R-:W-:Y:S02]  /*6970*/  CS2R R56, SRZ ;  /* 0x0000000000387805 */ /* 0x000fe4000001ff00 */
[----:B------:R-:W-:Y:S02]  /*6980*/  @P2 SEL R2, R3, R2, !P4 ;  /* 0x0000000203022207 */ /* 0x000fe40006000000 */
[----:B------:R-:W-:Y:S02]  /*6990*/  @P5 SHF.L.U32 R0, R101, 0x1f, RZ ;  /* 0x0000001f65005819 */ /* 0x000fe400000006ff */
[----:B------:R-:W-:Y:S02]  /*69a0*/  LOP3.LUT R2, R2, 0x1, RZ, 0xc0, !PT ;  /* 0x0000000102027812 */ /* 0x000fe400078ec0ff */
[----:B------:R1:W3:Y:S02]  /*69b0*/  @P5 SYNCS.PHASECHK.TRANS64.TRYWAIT P1, [UR48+0x140], R0 ;  /* 0x00014000ff0055a7 */ /* 0x0002e40008021130 */
[----:B------:R-:W-:Y:S04]  /*69c0*/  ISETP.NE.U32.AND P2, PT, R2, 0x1, PT ;  /* 0x000000010200780c */ /* 0x000fe80003f45070 */
[----:B------:R-:W-:Y:S02]  /*69d0*/  P2R R62, PR, RZ, 0x4 ;  /* 0x00000004ff3e7803 */ /* 0x000fe40000000000 */
[----:B-1----:R-:W-:Y:S04]  /*69e0*/  SHF.L.U32 R0, R100, 0x1f, RZ ;  /* 0x0000001f64007819 */ /* 0x002fe800000006ff */
[----:B------:R1:W4:Y:S01]  /*69f0*/  SYNCS.PHASECHK.TRANS64.TRYWAIT P0, [R112+URZ+0x1a0], R0 ;  /* 0x0001a000700075a7 */ /* 0x00032200080011ff */
[----:B---3--:R-:W-:Y:S01]  /*6a00*/  @P5 SEL R61, RZ, 0x1, !P1 ;  /* 0x00000001ff3d5807 */ /* 0x008fe20004800000 */
[----:B-1----:R-:W-:Y:S06]  /*6a10*/  @!P5 BRA `(.L_x_124) ;  /* 0x000000000058d947 */ /* 0x002fec0003800000 */
[----:B------:R-:W-:Y:S01]  /*6a20*/  IMAD.MOV.U32 R83, RZ, RZ, RZ ;  /* 0x000000ffff537224 */ /* 0x000fe200078e00ff */
[----:B------:R-:W-:Y:S01]  /*6a30*/  ISETP.NE.AND P1, PT, R61, RZ, PT ;  /* 0x000000ff3d00720c */ /* 0x000fe20003f25270 */
[----:B------:R-:W-:Y:S01]  /*6a40*/  BSSY B0, `(.L_x_125) ;  /* 0x000000c000007945 */ /* 0x000fe20003800000 */
[----:B------:R-:W-:Y:S02]  /*6a50*/  CS2R R58, SRZ ;  /* 0x00000000003a7805 */ /* 0x000fe4000001ff00 */
[----:B------:R-:W-:Y:S02]  /*6a60*/  CS2R R56, SRZ ;  /* 0x0000000000387805 */ /* 0x000fe4000001ff00 */
[----:B------:R-:W-:Y:S02]  /*6a70*/  CS2R R66, SRZ ;  /* 0x0000000000427805 */ /* 0x000fe4000001ff00 */
[----:B------:R-:W-:Y:S02]  /*6a80*/  CS2R R64, SRZ ;  /* 0x0000000000407805 */ /* 0x000fe4000001ff00 */
[----:B------:R-:W-:Y:S02]  /*6a90*/  CS2R R74, SRZ ;  /* 0x00000000004a7805 */ /* 0x000fe4000001ff00 */
[----:B------:R-:W-:Y:S02]  /*6aa0*/  CS2R R72, SRZ ;  /* 0x0000000000487805 */ /* 0x000fe4000001ff00 */
[----:B------:R-:W-:Y:S01]  /*6ab0*/  CS2R R80, SRZ ;  /* 0x0000000000507805 */ /* 0x000fe2000001ff00 */
[----:B------:R-:W-:Y:S06]  /*6ac0*/  @P1 BRA `(.L_x_126) ;  /* 0x00000000000c1947 */ /* 0x000fec0003800000 */
[----:B------:R-:W-:Y:S04]  /*6ad0*/  SHF.L.U32 R3, R101, 0x1f, RZ ;  /* 0x0000001f65037819 */ /* 0x000fe800000006ff */
[----:B------:R-:W1:Y:S02]  /*6ae0*/  SYNCS.PHASECHK.TRANS64.TRYWAIT P1, [UR48+0x140], R3 ;  /* 0x00014003ff0075a7 */ /* 0x000e640008021130 */
[----:B-1----:R-:W-:Y:S05]  /*6af0*/  @!P1 BRA `(.L_x_127) ;  /* 0x0000003800349947 */ /* 0x002fea0003800000 */
.L_x_126:
[----:B------:R-:W-:Y:S05]  /*6b00*/  BSYNC B0 ;  /* 0x0000000000007941 */ /* 0x000fea0003800000 */
.L_x_125:
[----:B------:R-:W-:Y:S01]  /*6b10*/  ISETP.NE.AND P1, PT, R62, RZ, PT ;  /* 0x000000ff3e00720c */ /* 0x000fe20003f25270 */
[----:B------:R-:W-:Y:S11]  /*6b20*/  HFMA2 R60, -RZ, RZ, 0, 5.9604644775390625e-08 ;  /* 0x00000001ff3c7431 */ /* 0x000ff600000001ff */
[----:B------:R-:W-:Y:S01]  /*6b30*/  @!UPT UIADD3 URZ, UPT, UPT, URZ, URZ, URZ ;  /* 0x000000fffffff290 */ /* 0x000fe2000fffe0ff */
[----:B------:R3:W1:Y:S04]  /*6b40*/  @P1 LDS.128 R56, [R104] ;  /* 0x0000000068381984 */ /* 0x0006680000000c00 */
[----:B------:R3:W1:Y:S04]  /*6b50*/  @P1 LDS.128 R64, [R103+0x10] ;  /* 0x0000100067401984 */ /* 0x0006680000000c00 */
[----:B------:R3:W1:Y:S04]  /*6b60*/  @P1 LDS.128 R72, [R102+0x20] ;  /* 0x0000200066481984 */ /* 0x0006680000000c00 */
[----:B------:R3:W1:Y:S02]  /*6b70*/  @P1 LDS.128 R80, [R110+0x30] ;  /* 0x000030006e501984 */ /* 0x0006640000000c00 */
.L_x_124:
[----:B------:R-:W-:Y:S05]  /*6b80*/  BSYNC B1 ;  /* 0x0000000000017941 */ /* 0x000fea0003800000 */
.L_x_123:
[----:B-1----:R-:W-:Y:S04]  /*6b90*/  SHF.R.U32.HI R2, RZ, 0x15, R47 ;  /* 0x00000015ff027819 */ /* 0x002fe8000001162f */
[----:B------:R-:W-:Y:S01]  /*6ba0*/  LOP3.LUT P1, RZ, R2, 0x3, R96, 0x48, !PT ;  /* 0x0000000302ff7812 */ /* 0x000fe20007824860 */
[----:B------:R-:W-:Y:S01]  /*6bb0*/  @!UPT UIADD3 URZ, UPT, UPT, URZ, URZ, URZ ;  /* 0x000000fffffff290 */ /* 0x000fe2000fffe0ff */
[----:B----4-:R-:W-:Y:S11]  /*6bc0*/  @P0 BRA `(.L_x_128) ;  /* 0x0000000000080947 */ /* 0x010ff60003800000 */
[----:B------:R-:W1:Y:S02]  /*6bd0*/  SYNCS.PHASECHK.TRANS64.TRYWAIT P0, [R112+URZ+0x1a0], R0 ;  /* 0x0001a000700075a7 */ /* 0x000e6400080011ff */
[----:B-1----:R-:W-:Y:S05]  /*6be0*/  @!P0 BRA `(.L_x_129) ;  /* 0x0000003800108947 */ /* 0x002fea0003800000 */
.L_x_128:
[----:B------:R-:W-:Y:S05]  /*6bf0*/  @!P1 BRA `(.L_x_130) ;  /* 0x0000000000409947 */ /* 0x000fea0003800000 */
[----:B------:R-:W4:Y:S01]  /*6c00*/  LDCU.64 UR8, c[0x4][0x70] ;  /* 0x01000e00ff0877ac */ /* 0x000f220008000a00 */
[----:B------:R-:W-:Y:S01]  /*6c10*/  MOV R3, 0x0 ;  /* 0x0000000000037802 */ /* 0x000fe20000000f00 */
[----:B------:R-:W-:Y:S02]  /*6c20*/  HFMA2 R12, -RZ, RZ, 0, 5.9604644775390625e-08 ;  /* 0x00000001ff0c7431 */ /* 0x000fe400000001ff */
[----:B------:R-:W-:Y:S02]  /*6c30*/  IMAD.MOV.U32 R8, RZ, RZ, 0x192 ;  /* 0x00000192ff087424 */ /* 0x000fe400078e00ff */
[----:B------:R-:W-:Y:S01]  /*6c40*/  IMAD.MOV.U32 R13, RZ, RZ, RZ ;  /* 0x000000ffff0d7224 */ /* 0x000fe200078e00ff */
[----:B------:R-:W5:Y:S01]  /*6c50*/  LDCU.64 UR6, c[0x4][0x78] ;  /* 0x01000f00ff0677ac */ /* 0x000f620008000a00 */
[----:B------:R-:W1:Y:S01]  /*6c60*/  LDC.64 R2, c[0x4][R3] ;  /* 0x0100000003027b82 */ /* 0x000e620000000a00 */
[----:B------:R-:W2:Y:S01]  /*6c70*/  LDCU.64 UR4, c[0x4][0x10] ;  /* 0x01000200ff0477ac */ /* 0x000ea20008000a00 */
[----:B----4-:R-:W-:Y:S01]  /*6c80*/  MOV R5, UR9 ;  /* 0x0000000900057c02 */ /* 0x010fe20008000f00 */
[----:B------:R-:W-:Y:S01]  /*6c90*/  IMAD.U32 R4, RZ, RZ, UR8 ;  /* 0x00000008ff047e24 */ /* 0x000fe2000f8e00ff */
[----:B-----5:R-:W-:Y:S01]  /*6ca0*/  MOV R7, UR7 ;  /* 0x0000000700077c02 */ /* 0x020fe20008000f00 */
[----:B------:R-:W-:Y:S01]  /*6cb0*/  IMAD.U32 R6, RZ, RZ, UR6 ;  /* 0x00000006ff067e24 */ /* 0x000fe2000f8e00ff */
[----:B--2---:R-:W-:Y:S01]  /*6cc0*/  MOV R11, UR5 ;  /* 0x00000005000b7c02 */ /* 0x004fe20008000f00 */
[----:B------:R-:W-:Y:S02]  /*6cd0*/  IMAD.U32 R10, RZ, RZ, UR4 ;  /* 0x00000004ff0a7e24 */ /* 0x000fe4000f8e00ff */
[----:B------:R-:W-:Y:S07]  /*6ce0*/  LEPC R20, `(.L_x_130) ;  /* 0x000000001014794e */ /* 0x000fee0000000000 */
[----:B-1-3--:R-:W-:Y:S05]  /*6cf0*/  CALL.ABS.NOINC R2 ;  /* 0x0000000002007343 */ /* 0x00afea0003c00000 */
.L_x_130:
[----:B------:R-:W-:Y:S05]  /*6d00*/  WARPSYNC.ALL ;  /* 0x0000000000007948 */ /* 0x000fea0003800000 */
[----:B------:R-:W-:Y:S01]  /*6d10*/  R2UR UR4, R47 ;  /* 0x000000002f0472ca */ /* 0x000fe200000e0000 */
[--C-:B------:R-:W-:Y:S01]  /*6d20*/  HADD2.F32 R50, -RZ, R56.reuse.H0_H0 ;  /* 0x20000038ff327230 */ /* 0x100fe20000004100 */
[----:B------:R-:W-:Y:S01]  /*6d30*/  ISETP.NE.AND P0, PT, R106, RZ, PT ;  /* 0x000000ff6a00720c */ /* 0x000fe20003f05270 */
[----:B------:R-:W-:Y:S01]  /*6d40*/  HADD2.F32 R51, -RZ, R56.H1_H1 ;  /* 0x30000038ff337230 */ /* 0x000fe20000004100 */
[----:B------:R-:W-:Y:S01]  /*6d50*/  BSSY.RECONVERGENT B0, `(.L_x_131) ;  /* 0x000008a000007945 */ /* 0x000fe20003800200 */
[--C-:B------:R-:W-:Y:S08]  /*6d60*/  HADD2.F32 R52, -RZ, R57.reuse.H0_H0 ;  /* 0x20000039ff347230 */ /* 0x100ff00000004100 */
[----:B------:R-:W1:Y:S02]  /*6d70*/  LDTM.x32 R4, tmem[UR4] ;  /* 0x00000004000479ee */ /* 0x000e6400082c0000 */
[C---:B-12---:R-:W-:Y:S01]  /*6d80*/  FMUL R0, R46.reuse, R4 ;  /* 0x000000042e007220 */ /* 0x046fe20000400000 */
[C---:B------:R-:W-:Y:S01]  /*6d90*/  FMUL R2, R46.reuse, R5 ;  /* 0x000000052e027220 */ /* 0x040fe20000400000 */
[C---:B------:R-:W-:Y:S01]  /*6da0*/  FMUL R4, R46.reuse, R8 ;  /* 0x000000082e047220 */ /* 0x040fe20000400000 */
[C---:B------:R-:W-:Y:S01]  /*6db0*/  FMUL R3, R46.reuse, R6 ;  /* 0x000000062e037220 */ /* 0x040fe20000400000 */
[C---:B------:R-:W-:Y:S01]  /*6dc0*/  FFMA R0, R49.reuse, R50, R0 ;  /* 0x0000003231007223 */ /* 0x040fe20000000000 */
[C---:B------:R-:W-:Y:S01]  /*6dd0*/  FFMA R2, R49.reuse, R51, R2 ;  /* 0x0000003331027223 */ /* 0x040fe20000000002 */
[C---:B------:R-:W-:Y:S01]  /*6de0*/  FMUL R5, R46.reuse, R9 ;  /* 0x000000092e057220 */ /* 0x040fe20000400000 */
        /* <DEDUP_REMOVED lines=16> */
[----:B------:R-:W-:Y:S02]  /*6ef0*/  HADD2.F32 R32, -RZ, R57.H1_H1 ;  /* 0x30000039ff207230 */ /* 0x000fe40000004100 */
[C---:B------:R-:W-:Y:S01]  /*6f00*/  FMUL R26, R46.reuse, R30 ;  /* 0x0000001e2e1a7220 */ /* 0x040fe20000400000 */
[C---:B------:R-:W-:Y:S01]  /*6f10*/  FMUL R29, R46.reuse, R33 ;  /* 0x000000212e1d7220 */ /* 0x040fe20000400000 */
[--C-:B------:R-:W-:Y:S02]  /*6f20*/  HADD2.F32 R33, -RZ, R58.reuse.H0_H0 ;  /* 0x2000003aff217230 */ /* 0x100fe40000004100 */
[C---:B------:R-:W-:Y:S01]  /*6f30*/  FFMA R3, R49.reuse, R52, R3 ;  /* 0x0000003431037223 */ /* 0x040fe20000000003 */
[C---:B------:R-:W-:Y:S01]  /*6f40*/  FMUL R7, R46.reuse, R7 ;  /* 0x000000072e077220 */ /* 0x040fe20000400000 */
[----:B------:R-:W-:Y:S01]  /*6f50*/  FMUL R30, R46, R34 ;  /* 0x000000222e1e7220 */ /* 0x000fe20000400000 */
[----:B------:R-:W-:Y:S01]  /*6f60*/  HADD2.F32 R34, -RZ, R58.H1_H1 ;  /* 0x3000003aff227230 */ /* 0x000fe20000004100 */
[----:B------:R-:W-:Y:S01]  /*6f70*/  F2FP.F16.F32.PACK_AB R52, R2, R0 ;  /* 0x000000000234723e */ /* 0x000fe200000000ff */
[--C-:B------:R-:W-:Y:S02]  /*6f80*/  HADD2.F32 R0, -RZ, R59.reuse.H0_H0 ;  /* 0x2000003bff007230 */ /* 0x100fe40000004100 */
[C---:B------:R-:W-:Y:S01]  /*6f90*/  FFMA R7, R49.reuse, R32, R7 ;  /* 0x0000002031077223 */ /* 0x040fe20000000007 */
[----:B------:R-:W-:Y:S02]  /*6fa0*/  HADD2.F32 R2, -RZ, R59.H1_H1 ;  /* 0x3000003bff027230 */ /* 0x000fe40000004100 */
[C---:B------:R-:W-:Y:S01]  /*6fb0*/  FFMA R4, R49.reuse, R33, R4 ;  /* 0x0000002131047223 */ /* 0x040fe20000000004 */
[C---:B------:R-:W-:Y:S01]  /*6fc0*/  FFMA R5, R49.reuse, R34, R5 ;  /* 0x0000002231057223 */ /* 0x040fe20000000005 */
[----:B------:R-:W-:Y:S01]  /*6fd0*/  FFMA R6, R49, R0, R6 ;  /* 0x0000000031067223 */ /* 0x000fe20000000006 */
[--C-:B------:R-:W-:Y:S02]  /*6fe0*/  HADD2.F32 R0, -RZ, R64.reuse.H0_H0 ;  /* 0x20000040ff007230 */ /* 0x100fe40000004100 */
[C---:B------:R-:W-:Y:S01]  /*6ff0*/  FMUL R11, R46.reuse, R11 ;  /* 0x0000000b2e0b7220 */ /* 0x040fe20000400000 */
[----:B------:R-:W-:Y:S01]  /*7000*/  F2FP.F16.F32.PACK_AB R53, R7, R3 ;  /* 0x000000030735723e */ /* 0x000fe200000000ff */
[--C-:B------:R-:W-:Y:S02]  /*7010*/  HADD2.F32 R3, -RZ, R65.reuse.H0_H0 ;  /* 0x20000041ff037230 */ /* 0x100fe40000004100 */
[C---:B------:R-:W-:Y:S01]  /*7020*/  FMUL R15, R46.reuse, R15 ;  /* 0x0000000f2e0f7220 */ /* 0x040fe20000400000 */
[C---:B------:R-:W-:Y:S01]  /*7030*/  FFMA R11, R49.reuse, R2, R11 ;  /* 0x00000002310b7223 */ /* 0x040fe2000000000b */
[----:B------:R-:W-:Y:S02]  /*7040*/  HADD2.F32 R2, -RZ, R64.H1_H1 ;  /* 0x30000040ff027230 */ /* 0x000fe40000004100 */
[C---:B------:R-:W-:Y:S01]  /*7050*/  FFMA R8, R49.reuse, R0, R8 ;  /* 0x0000000031087223 */ /* 0x040fe20000000008 */
[----:B------:R-:W-:Y:S02]  /*7060*/  HADD2.F32 R0, -RZ, R65.H1_H1 ;  /* 0x30000041ff007230 */ /* 0x000fe40000004100 */
[C---:B------:R-:W-:Y:S01]  /*7070*/  FMUL R19, R46.reuse, R19 ;  /* 0x000000132e137220 */ /* 0x040fe20000400000 */
[C---:B------:R-:W-:Y:S01]  /*7080*/  FMUL R23, R46.reuse, R23 ;  /* 0x000000172e177220 */ /* 0x040fe20000400000 */
[C---:B------:R-:W-:Y:S01]  /*7090*/  FFMA R9, R49.reuse, R2, R9 ;  /* 0x0000000231097223 */ /* 0x040fe20000000009 */
[C---:B------:R-:W-:Y:S01]  /*70a0*/  FFMA R10, R49.reuse, R3, R10 ;  /* 0x00000003310a7223 */ /* 0x040fe2000000000a */
[----:B------:R-:W-:Y:S01]  /*70b0*/  FFMA R15, R49, R0, R15 ;  /* 0x00000000310f7223 */ /* 0x000fe2000000000f */
[--C-:B------:R-:W-:Y:S02]  /*70c0*/  HADD2.F32 R2, -RZ, R66.reuse.H0_H0 ;  /* 0x20000042ff027230 */ /* 0x100fe40000004100 */
[C---:B------:R-:W-:Y:S01]  /*70d0*/  FMUL R27, R46.reuse, R27 ;  /* 0x0000001b2e1b7220 */ /* 0x040fe20000400000 */
[----:B------:R-:W-:Y:S01]  /*70e0*/  HADD2.F32 R0, -RZ, R66.H1_H1 ;  /* 0x30000042ff007230 */ /* 0x000fe20000004100 */
[----:B------:R-:W-:Y:S01]  /*70f0*/  F2FP.F16.F32.PACK_AB R54, R5, R4 ;  /* 0x000000040536723e */ /* 0x000fe200000000ff */
[--C-:B------:R-:W-:Y:S02]  /*7100*/  HADD2.F32 R3, -RZ, R67.reuse.H0_H0 ;  /* 0x20000043ff037230 */ /* 0x100fe40000004100 */
[C---:B------:R-:W-:Y:S01]  /*7110*/  FFMA R12, R49.reuse, R2, R12 ;  /* 0x00000002310c7223 */ /* 0x040fe2000000000c */
[--C-:B------:R-:W-:Y:S02]  /*7120*/  HADD2.F32 R2, -RZ, R72.reuse.H0_H0 ;  /* 0x20000048ff027230 */ /* 0x100fe40000004100 */
[C---:B------:R-:W-:Y:S01]  /*7130*/  FFMA R13, R49.reuse, R0, R13 ;  /* 0x00000000310d7223 */ /* 0x040fe2000000000d */
[----:B------:R-:W-:Y:S02]  /*7140*/  HADD2.F32 R0, -RZ, R67.H1_H1 ;  /* 0x30000043ff007230 */ /* 0x000fe40000004100 */
[----:B------:R-:W-:Y:S01]  /*7150*/  FFMA R14, R49, R3, R14 ;  /* 0x00000003310e7223 */ /* 0x000fe2000000000e */
[----:B------:R-:W-:Y:S01]  /*7160*/  HADD2.F32 R3, -RZ, R72.H1_H1 ;  /* 0x30000048ff037230 */ /* 0x000fe20000004100 */
[----:B------:R-:W-:Y:S01]  /*7170*/  F2FP.F16.F32.PACK_AB R55, R11, R6 ;  /* 0x000000060b37723e */ /* 0x000fe200000000ff */
[C---:B------:R-:W-:Y:S01]  /*7180*/  FMUL R31, R46.reuse, R31 ;  /* 0x0000001f2e1f7220 */ /* 0x040fe20000400000 */
[C---:B------:R-:W-:Y:S01]  /*7190*/  FFMA R19, R49.reuse, R0, R19 ;  /* 0x0000000031137223 */ /* 0x040fe20000000013 */
[--C-:B------:R-:W-:Y:S02]  /*71a0*/  HADD2.F32 R0, -RZ, R73.reuse.H0_H0 ;  /* 0x20000049ff007230 */ /* 0x100fe40000004100 */
[C---:B------:R-:W-:Y:S01]  /*71b0*/  FFMA R16, R49.reuse, R2, R16 ;  /* 0x0000000231107223 */ /* 0x040fe20000000010 */
[----:B------:R1:W-:Y:S01]  /*71c0*/  STS.128 [R104], R52 ;  /* 0x0000003468007388 */ /* 0x0003e20000000c00 */
[C---:B------:R-:W-:Y:S01]  /*71d0*/  FFMA R17, R49.reuse, R3, R17 ;  /* 0x0000000331117223 */ /* 0x040fe20000000011 */
[----:B------:R-:W-:Y:S02]  /*71e0*/  HADD2.F32 R2, -RZ, R73.H1_H1 ;  /* 0x30000049ff027230 */ /* 0x000fe40000004100 */
[----:B------:R-:W-:Y:S01]  /*71f0*/  FFMA R18, R49, R0, R18 ;  /* 0x0000000031127223 */ /* 0x000fe20000000012 */
[--C-:B------:R-:W-:Y:S01]  /*7200*/  HADD2.F32 R0, -RZ, R74.reuse.H0_H0 ;  /* 0x2000004aff007230 */ /* 0x100fe20000004100 */
[----:B------:R-:W-:Y:S01]  /*7210*/  F2FP.F16.F32.PACK_AB R8, R9, R8 ;  /* 0x000000080908723e */ /* 0x000fe200000000ff */
[--C-:B------:R-:W-:Y:S02]  /*7220*/  HADD2.F32 R3, -RZ, R75.reuse.H0_H0 ;  /* 0x2000004bff037230 */ /* 0x100fe40000004100 */
[C---:B------:R-:W-:Y:S01]  /*7230*/  FFMA R23, R49.reuse, R2, R23 ;  /* 0x0000000231177223 */ /* 0x040fe20000000017 */
[----:B------:R-:W-:Y:S02]  /*7240*/  HADD2.F32 R2, -RZ, R74.H1_H1 ;  /* 0x3000004aff027230 */ /* 0x000fe40000004100 */
[----:B------:R-:W-:Y:S01]  /*7250*/  FFMA R20, R49, R0, R20 ;  /* 0x0000000031147223 */ /* 0x000fe20000000014 */
[----:B------:R-:W-:Y:S01]  /*7260*/  HADD2.F32 R0, -RZ, R75.H1_H1 ;  /* 0x3000004bff007230 */ /* 0x000fe20000004100 */
[----:B------:R-:W-:Y:S01]  /*7270*/  F2FP.F16.F32.PACK_AB R9, R15, R10 ;  /* 0x0000000a0f09723e */ /* 0x000fe200000000ff */
[----:B------:R-:W-:Y:S02]  /*7280*/  HADD2.F32 R4, -RZ, R83.H0_H0 ;  /* 0x20000053ff047230 */ /* 0x000fe40000004100 */
[C---:B------:R-:W-:Y:S01]  /*7290*/  FFMA R21, R49.reuse, R2, R21 ;  /* 0x0000000231157223 */ /* 0x040fe20000000015 */
[C---:B------:R-:W-:Y:S01]  /*72a0*/  FFMA R22, R49.reuse, R3, R22 ;  /* 0x0000000331167223 */ /* 0x040fe20000000016 */
[----:B------:R-:W-:Y:S01]  /*72b0*/  FFMA R27, R49, R0, R27 ;  /* 0x00000000311b7223 */ /* 0x000fe2000000001b */
[--C-:B------:R-:W-:Y:S01]  /*72c0*/  HADD2.F32 R2, -RZ, R80.reuse.H0_H0 ;  /* 0x20000050ff027230 */ /* 0x100fe20000004100 */
[----:B------:R-:W-:Y:S01]  /*72d0*/  F2FP.F16.F32.PACK_AB R10, R13, R12 ;  /* 0x0000000c0d0a723e */ /* 0x000fe200000000ff */
[----:B------:R-:W-:Y:S01]  /*72e0*/  HADD2.F32 R0, -RZ, R80.H1_H1 ;  /* 0x30000050ff007230 */ /* 0x000fe20000004100 */
[----:B------:R-:W-:Y:S01]  /*72f0*/  F2FP.F16.F32.PACK_AB R11, R19, R14 ;  /* 0x0000000e130b723e */ /* 0x000fe200000000ff */
[--C-:B------:R-:W-:Y:S02]  /*7300*/  HADD2.F32 R3, -RZ, R81.reuse.H0_H0 ;  /* 0x20000051ff037230 */ /* 0x100fe40000004100 */
[C---:B------:R-:W-:Y:S01]  /*7310*/  FFMA R24, R49.reuse, R2, R24 ;  /* 0x0000000231187223 */ /* 0x040fe20000000018 */
[--C-:B------:R-:W-:Y:S02]  /*7320*/  HADD2.F32 R2, -RZ, R82.reuse.H0_H0 ;  /* 0x20000052ff027230 */ /* 0x100fe40000004100 */
[C---:B------:R-:W-:Y:S01]  /*7330*/  FFMA R25, R49.reuse, R0, R25 ;  /* 0x0000000031197223 */ /* 0x040fe20000000019 */
[----:B------:R1:W-:Y:S01]  /*7340*/  STS.128 [R103+0x10], R8 ;  /* 0x0000100867007388 */ /* 0x0003e20000000c00 */
[----:B------:R-:W-:Y:S02]  /*7350*/  HADD2.F32 R0, -RZ, R81.H1_H1 ;  /* 0x30000051ff007230 */ /* 0x000fe40000004100 */
[----:B------:R-:W-:Y:S01]  /*7360*/  FFMA R26, R49, R3, R26 ;  /* 0x00000003311a7223 */ /* 0x000fe2000000001a */
[----:B------:R-:W-:Y:S01]  /*7370*/  HADD2.F32 R3, -RZ, R82.H1_H1 ;  /* 0x30000052ff037230 */ /* 0x000fe20000004100 */
[----:B------:R-:W-:Y:S01]  /*7380*/  F2FP.F16.F32.PACK_AB R16, R17, R16 ;  /* 0x000000101110723e */ /* 0x000fe200000000ff */
[----:B------:R-:W-:Y:S01]  /*7390*/  HADD2.F32 R5, -RZ, R83.H1_H1 ;  /* 0x30000053ff057230 */ /* 0x000fe20000004100 */
[----:B------:R-:W-:Y:S01]  /*73a0*/  F2FP.F16.F32.PACK_AB R17, R23, R18 ;  /* 0x000000121711723e */ /* 0x000fe200000000ff */
[----:B------:R-:W-:Y:S01]  /*73b0*/  FFMA R31, R49, R0, R31 ;  /* 0x00000000311f7223 */ /* 0x000fe2000000001f */
[----:B------:R-:W-:Y:S01]  /*73c0*/  FMUL R35, R46, R35 ;  /* 0x000000232e237220 */ /* 0x000fe20000400000 */
[----:B------:R-:W-:Y:S01]  /*73d0*/  F2FP.F16.F32.PACK_AB R18, R21, R20 ;  /* 0x000000141512723e */ /* 0x000fe200000000ff */
[----:B------:R-:W-:Y:S01]  /*73e0*/  FFMA R28, R49, R2, R28 ;  /* 0x00000002311c7223 */ /* 0x000fe2000000001c */
[----:B------:R-:W-:Y:S01]  /*73f0*/  F2FP.F16.F32.PACK_AB R19, R27, R22 ;  /* 0x000000161b13723e */ /* 0x000fe200000000ff */
[C---:B------:R-:W-:Y:S01]  /*7400*/  FFMA R29, R49.reuse, R3, R29 ;  /* 0x00000003311d7223 */ /* 0x040fe2000000001d */
[C---:B------:R-:W-:Y:S01]  /*7410*/  FFMA R30, R49.reuse, R4, R30 ;  /* 0x00000004311e7223 */ /* 0x040fe2000000001e */
[----:B------:R-:W-:Y:S01]  /*7420*/  FFMA R35, R49, R5, R35 ;  /* 0x0000000531237223 */ /* 0x000fe20000000023 */
[----:B------:R-:W-:Y:S01]  /*7430*/  F2FP.F16.F32.PACK_AB R24, R25, R24 ;  /* 0x000000181918723e */ /* 0x000fe200000000ff */
[----:B------:R1:W-:Y:S01]  /*7440*/  STS.128 [R102+0x20], R16 ;  /* 0x0000201066007388 */ /* 0x0003e20000000c00 */
[----:B------:R-:W-:Y:S02]  /*7450*/  F2FP.F16.F32.PACK_AB R25, R31, R26 ;  /* 0x0000001a1f19723e */ /* 0x000fe400000000ff */
[----:B------:R-:W-:Y:S02]  /*7460*/  F2FP.F16.F32.PACK_AB R26, R29, R28 ;  /* 0x0000001c1d1a723e */ /* 0x000fe400000000ff */
[----:B------:R-:W-:Y:S05]  /*7470*/  F2FP.F16.F32.PACK_AB R27, R35, R30 ;  /* 0x0000001e231b723e */ /* 0x000fea00000000ff */
[----:B------:R1:W-:Y:S01]  /*7480*/  STS.128 [R110+0x30], R24 ;  /* 0x000030186e007388 */ /* 0x0003e20000000c00 */
[----:B------:R-:W-:Y:S01]  /*7490*/  @!PT LDS RZ, [RZ] ;  /* 0x00000000fffff984 */ /* 0x000fe20000000800 */
[----:B------:R-:W-:Y:S01]  /*74a0*/  @!PT LDS RZ, [RZ] ;  /* 0x00000000fffff984 */ /* 0x000fe20000000800 */
[----:B------:R-:W-:Y:S01]  /*74b0*/  @!PT LDS RZ, [RZ] ;  /* 0x00000000fffff984 */ /* 0x000fe20000000800 */
[----:B------:R-:W-:Y:S01]  /*74c0*/  @!PT LDS RZ, [RZ] ;  /* 0x00000000fffff984 */ /* 0x000fe20000000800 */
[----:B------:R2:W-:Y:S07]  /*74d0*/  MEMBAR.ALL.CTA ;  /* 0x0000000000007992 */ /* 0x0005ee0000008000 */
[----:B--2---:R-:W2:Y:S02]  /*74e0*/  FENCE.VIEW.ASYNC.S ;  /* 0x00000000000073c6 */ /* 0x004ea40000000000 */
[----:B--2---:R-:W-:Y:S06]  /*74f0*/  BAR.SYNC.DEFER_BLOCKING 0x1, 0x80 ;  /* 0x0042000000007b1d */ /* 0x004fec0000010000 */
[----:B------:R-:W-:Y:S05]  /*7500*/  @P0 BRA `(.L_x_132) ;  /* 0x0000000000380947 */ /* 0x000fea0003800000 */
[----:B------:R-:W-:Y:S02]  /*7510*/  UIADD3 UR4, UPT, UPT, UR48, 0x400, URZ ;  /* 0x0000040030047890 */ /* 0x000fe4000fffe0ff */
[----:B------:R-:W-:Y:S01]  /*7520*/  UIADD3 UR8, UP0, UPT, UR52, 0x680, URZ ;  /* 0x0000068034087890 */ /* 0x000fe2000ff1e0ff */
[----:B------:R-:W-:Y:S01]  /*7530*/  UMOV UR43, UR36 ;  /* 0x00000024002b7c82 */ /* 0x000fe20008000000 */
[----:B------:R-:W-:Y:S02]  /*7540*/  UIADD3 UR5, UPT, UPT, UR41, 0x60, URZ ;  /* 0x0000006029057890 */ /* 0x000fe4000fffe0ff */
[----:B------:R-:W-:Y:S01]  /*7550*/  MOV R97, UR4 ;  /* 0x0000000400617c02 */ /* 0x000fe20008000f00 */
[----:B------:R-:W-:Y:S02]  /*7560*/  UIADD3.X UR9, UPT, UPT, URZ, UR53, URZ, UP0, !UPT ;  /* 0x00000035ff097290 */ /* 0x000fe400087fe4ff */
[----:B------:R-:W-:Y:S01]  /*7570*/  UIADD3 UR4, UPT, UPT, UR48, 0x1400, URZ ;  /* 0x0000140030047890 */ /* 0x000fe2000fffe0ff */
[----:B------:R-:W-:Y:S01]  /*7580*/  R2UR UR40, R97 ;  /* 0x00000000612872ca */ /* 0x000fe200000e0000 */
[----:B------:R-:W-:Y:S01]  /*7590*/  UMOV UR6, UR42 ;  /* 0x0000002a00067c82 */ /* 0x000fe20008000000 */
[----:B------:R-:W-:Y:S11]  /*75a0*/  UMOV UR7, UR36 ;  /* 0x0000002400077c82 */ /* 0x000ff60008000000 */
[----:B------:R2:W-:Y:S01]  /*75b0*/  UTMASTG.3D [UR40], [UR8] ;  /* 0x00000028080073b5 */ /* 0x0005e20008010000 */
[----:B------:R2:W-:Y:S01]  /*75c0*/  UTMASTG.3D [UR4], [UR8] ;  /* 0x00000004080073b5 */ /* 0x0005e20008010000 */
[----:B------:R0:W-:Y:S01]  /*75d0*/  UTMACMDFLUSH ;  /* 0x00000000000079b7 */ /* 0x0001e20000000000 */
[----:B--2---:R-:W-:Y:S04]  /*75e0*/  DEPBAR.LE SB0, 0x1 ;  /* 0x000080400000791a */ /* 0x004fe80000000000 */
.L_x_132:
[----:B------:R-:W-:Y:S05]  /*75f0*/  BSYNC.RECONVERGENT B0 ;  /* 0x0000000000007941 */ /* 0x000fea0003800200 */
.L_x_131:
[----:B------:R-:W-:Y:S01]  /*7600*/  BAR.SYNC.DEFER_BLOCKING 0x1, 0x80 ;  /* 0x0042000000007b1d */ /* 0x000fe20000010000 */
[----:B------:R-:W-:Y:S01]  /*7610*/  ISETP.NE.AND P1, PT, R111, RZ, PT ;  /* 0x000000ff6f00720c */ /* 0x000fe20003f25270 */
[----:B------:R-:W-:Y:S01]  /*7620*/  UIADD3 UR4, UPT, UPT, UR50, -0x1, URZ ;  /* 0xffffffff32047890 */ /* 0x000fe2000fffe0ff */
[----:B------:R-:W-:Y:S03]  /*7630*/  LEA R2, R60, UR48, 0x3 ;  /* 0x000000303c027c11 */ /* 0x000fe6000f8e18ff */
[----:B------:R-:W-:Y:S08]  /*7640*/  UISETP.GT.U32.AND UP0, UPT, UR4, -0x3, UPT ;  /* 0xfffffffd0400788c */ /* 0x000ff0000bf04070 */
[----:B------:R-:W-:Y:S01]  /*7650*/  @P1 SHF.L.U32 R3, R101, 0x1f, RZ ;  /* 0x0000001f65031819 */ /* 0x000fe200000006ff */
[----:B------:R-:W-:Y:S06]  /*7660*/  BRA.U UP0, `(.L_x_133) ;  /* 0x0000000100247547 */ /* 0x000fec000b800000 */
[----:B------:R-:W-:Y:S01]  /*7670*/  IMAD.U32 R4, RZ, RZ, UR49 ;  /* 0x00000031ff047e24 */ /* 0x000fe2000f8e00ff */
[----:B------:R-:W-:Y:S01]  /*7680*/  MOV R0, UR37 ;  /* 0x0000002500007c02 */ /* 0x000fe20008000f00 */
[----:B------:R-:W-:Y:S03]  /*7690*/  UIADD3 UR49, UPT, UPT, UR49, 0x1, URZ ;  /* 0x0000000131317890 */ /* 0x000fe6000fffe0ff */
[----:B------:R-:W-:Y:S01]  /*76a0*/  @P1 LEA R4, R4, UR48, 0x3 ;  /* 0x0000003004041c11 */ /* 0x000fe2000f8e18ff */
[----:B------:R-:W-:Y:S04]  /*76b0*/  UISETP.NE.AND UP0, UPT, UR49, 0x3, UPT ;  /* 0x000000033100788c */ /* 0x000fe8000bf05270 */
[----:B------:R-:W-:Y:S01]  /*76c0*/  @P1 VIADD R4, R4, 0x158 ;  /* 0x0000015804041836 */ /* 0x000fe20000000000 */
[----:B------:R-:W-:Y:S04]  /*76d0*/  USEL UR49, UR49, URZ, UP0 ;  /* 0x000000ff31317287 */ /* 0x000fe80008000000 */
[----:B------:R-:W-:Y:S04]  /*76e0*/  @P1 PRMT R0, R0, 0x654, R4 ;  /* 0x0000065400001816 */ /* 0x000fe80000000004 */
[----:B------:R2:W-:Y:S04]  /*76f0*/  @P1 SYNCS.ARRIVE.TRANS64.RED.A1T0 RZ, [R0+URZ], RZ ;  /* 0x000000ff00ff19a7 */ /* 0x0005e800081004ff */
.L_x_133:
[----:B------:R-:W4:Y:S01]  /*7700*/  @P1 SYNCS.PHASECHK.TRANS64.TRYWAIT P0, [R2+URZ+0x140], R3 ;  /* 0x00014003020015a7 */ /* 0x000f2200080011ff */
[----:B------:R-:W-:Y:S01]  /*7710*/  BSSY B1, `(.L_x_134) ;  /* 0x0000016000017945 */ /* 0x000fe20003800000 */
[----:B----4-:R-:W-:Y:S03]  /*7720*/  @P1 SEL R61, RZ, 0x1, !P0 ;  /* 0x00000001ff3d1807 */ /* 0x010fe60004000000 */
[----:B------:R-:W-:Y:S05]  /*7730*/  @!P1 BRA `(.L_x_135) ;  /* 0x00000000004c9947 */ /* 0x000fea0003800000 */
[----:B------:R-:W-:Y:S01]  /*7740*/  ISETP.NE.AND P0, PT, R61, RZ, PT ;  /* 0x000000ff3d00720c */ /* 0x000fe20003f05270 */
[----:B------:R-:W-:Y:S01]  /*7750*/  BSSY B0, `(.L_x_136) ;  /* 0x000000b000007945 */ /* 0x000fe20003800000 */
[----:B------:R-:W-:Y:S11]  /*7760*/  ISETP.NE.AND P1, PT, R62, RZ, PT ;  /* 0x000000ff3e00720c */ /* 0x000ff60003f25270 */
[----:B------:R-:W-:Y:S02]  /*7770*/  @!UPT UIADD3 URZ, UPT, UPT, URZ, URZ, URZ ;  /* 0x000000fffffff290 */ /* 0x000fe4000fffe0ff */
[C---:B------:R-:W-:Y:S01]  /*7780*/  @P1 IMAD R6, R60.reuse, 0x2000, R104 ;  /* 0x000020003c061824 */ /* 0x040fe200078e0268 */
[C---:B------:R-:W-:Y:S01]  /*7790*/  @P1 LEA R4, R60.reuse, R102, 0xd ;  /* 0x000000663c041211 */ /* 0x040fe200078e68ff */
[C---:B------:R-:W-:Y:S02]  /*77a0*/  @P1 IMAD R5, R60.reuse, 0x2000, R103 ;  /* 0x000020003c051824 */ /* 0x040fe400078e0267 */
[----:B------:R-:W-:Y:S01]  /*77b0*/  @P1 IMAD R3, R60, 0x2000, R110 ;  /* 0x000020003c031824 */ /* 0x000fe200078e026e */
[----:B------:R-:W-:Y:S06]  /*77c0*/  @P0 BRA `(.L_x_137) ;  /* 0x00000000000c0947 */ /* 0x000fec0003800000 */
[----:B--2---:R-:W-:Y:S04]  /*77d0*/  SHF.L.U32 R0, R101, 0x1f, RZ ;  /* 0x0000001f65007819 */ /* 0x004fe800000006ff */
[----:B------:R-:W2:Y:S02]  /*77e0*/  SYNCS.PHASECHK.TRANS64.TRYWAIT P0, [R2+URZ+0x140], R0 ;  /* 0x00014000020075a7 */ /* 0x000ea400080011ff */
[----:B--2---:R-:W-:Y:S05]  /*77f0*/  @!P0 BRA `(.L_x_138) ;  /* 0x0000002c00208947 */ /* 0x004fea0003800000 */
.L_x_137:
[----:B------:R-:W-:Y:S05]  /*7800*/  BSYNC B0 ;  /* 0x0000000000007941 */ /* 0x000fea0003800000 */
.L_x_136:
[----:B------:R-:W-:Y:S02]  /*7810*/  ISETP.NE.AND P0, PT, R62, RZ, PT ;  /* 0x000000ff3e00720c */ /* 0x000fe40003f05270 */
[----:B------:R-:W-:Y:S11]  /*7820*/  IADD3 R60, PT, PT, R60, 0x1, RZ ;  /* 0x000000013c3c7810 */ /* 0x000ff60007ffe0ff */
[----:B------:R4:W1:Y:S04]  /*7830*/  @P0 LDS.128 R56, [R6] ;  /* 0x0000000006380984 */ /* 0x0008680000000c00 */
[----:B------:R4:W1:Y:S04]  /*7840*/  @P0 LDS.128 R64, [R5+0x10] ;  /* 0x0000100005400984 */ /* 0x0008680000000c00 */
[----:B------:R4:W1:Y:S04]  /*7850*/  @P0 LDS.128 R72, [R4+0x20] ;  /* 0x0000200004480984 */ /* 0x0008680000000c00 */
[----:B------:R4:W1:Y:S02]  /*7860*/  @P0 LDS.128 R80, [R3+0x30] ;  /* 0x0000300003500984 */ /* 0x0008640000000c00 */
.L_x_135:
[----:B------:R-:W-:Y:S05]  /*7870*/  BSYNC B1 ;  /* 0x0000000000017941 */ /* 0x000fea0003800000 */
.L_x_134:
[----:B--2---:R-:W-:Y:S05]  /*7880*/  VIADD R0, R47, 0x20 ;  /* 0x000000202f007836 */ /* 0x004fea0000000000 */
[----:B------:R-:W-:Y:S04]  /*7890*/  SHF.R.U32.HI R0, RZ, 0x15, R0 ;  /* 0x00000015ff007819 */ /* 0x000fe80000011600 */
[----:B------:R-:W-:Y:S11]  /*78a0*/  LOP3.LUT P0, RZ, R0, 0x3, R96, 0x48, !PT ;  /* 0x0000000300ff7812 */ /* 0x000ff60007804860 */
[----:B------:R-:W-:Y:S02]  /*78b0*/  @!UPT UIADD3 URZ, UPT, UPT, URZ, URZ, URZ ;  /* 0x000000fffffff290 */ /* 0x000fe4000fffe0ff */
[----:B------:R-:W-:Y:S05]  /*78c0*/  @!P0 BRA `(.L_x_139) ;  /* 0x0000000000408947 */ /* 0x000fea0003800000 */
[----:B------:R-:W2:Y:S01]  /*78d0*/  LDCU.64 UR8, c[0x4][0x70] ;  /* 0x01000e00ff0877ac */ /* 0x000ea20008000a00 */
[----:B----4-:R-:W-:Y:S01]  /*78e0*/  MOV R3, 0x0 ;  /* 0x0000000000037802 */ /* 0x010fe20000000f00 */
[----:B------:R-:W-:Y:S02]  /*78f0*/  HFMA2 R12, -RZ, RZ, 0, 5.9604644775390625e-08 ;  /* 0x00000001ff0c7431 */ /* 0x000fe400000001ff */
[----:B-1----:R-:W-:Y:S02]  /*7900*/  IMAD.MOV.U32 R8, RZ, RZ, 0x192 ;  /* 0x00000192ff087424 */ /* 0x002fe400078e00ff */
[----:B------:R-:W-:Y:S01]  /*7910*/  IMAD.MOV.U32 R13, RZ, RZ, RZ ;  /* 0x000000ffff0d7224 */ /* 0x000fe200078e00ff */
[----:B------:R-:W1:Y:S01]  /*7920*/  LDCU.64 UR6, c[0x4][0x78] ;  /* 0x01000f00ff0677ac */ /* 0x000e620008000a00 */
[----:B------:R-:W4:Y:S01]  /*7930*/  LDC.64 R2, c[0x4][R3] ;  /* 0x0100000003027b82 */ /* 0x000f220000000a00 */
[----:B------:R-:W5:Y:S01]  /*7940*/  LDCU.64 UR4, c[0x4][0x10] ;  /* 0x01000200ff0477ac */ /* 0x000f620008000a00 */
[----:B--2---:R-:W-:Y:S01]  /*7950*/  MOV R5, UR9 ;  /* 0x0000000900057c02 */ /* 0x004fe20008000f00 */
[----:B------:R-:W-:Y:S01]  /*7960*/  IMAD.U32 R4, RZ, RZ, UR8 ;  /* 0x00000008ff047e24 */ /* 0x000fe2000f8e00ff */
[----:B-1----:R-:W-:Y:S01]  /*7970*/  MOV R7, UR7 ;  /* 0x0000000700077c02 */ /* 0x002fe20008000f00 */
[----:B------:R-:W-:Y:S01]  /*7980*/  IMAD.U32 R6, RZ, RZ, UR6 ;  /* 0x00000006ff067e24 */ /* 0x000fe2000f8e00ff */
[----:B-----5:R-:W-:Y:S01]  /*7990*/  MOV R11, UR5 ;  /* 0x00000005000b7c02 */ /* 0x020fe20008000f00 */
[----:B------:R-:W-:Y:S02]  /*79a0*/  IMAD.U32 R10, RZ, RZ, UR4 ;  /* 0x00000004ff0a7e24 */ /* 0x000fe4000f8e00ff */
[----:B------:R-:W-:Y:S07]  /*79b0*/  LEPC R20, `(.L_x_139) ;  /* 0x000000001014794e */ /* 0x000fee0000000000 */
[----:B---34-:R-:W-:Y:S05]  /*79c0*/  CALL.ABS.NOINC R2 ;  /* 0x0000000002007343 */ /* 0x018fea0003c00000 */
.L_x_139:
[----:B------:R-:W-:Y:S05]  /*79d0*/  WARPSYNC.ALL ;  /* 0x0000000000007948 */ /* 0x000fea0003800000 */
[----:B------:R-:W-:Y:S01]  /*79e0*/  R2UR UR4, R47 ;  /* 0x000000002f0472ca */ /* 0x000fe200000e0000 */
[--C-:B-1----:R-:W-:Y:S01]  /*79f0*/  HADD2.F32 R50, -RZ, R56.reuse.H0_H0 ;  /* 0x20000038ff327230 */ /* 0x102fe20000004100 */
[----:B------:R-:W-:Y:S01]  /*7a00*/  ISETP.NE.AND P0, PT, R106, RZ, PT ;  /* 0x000000ff6a00720c */ /* 0x000fe20003f05270 */
[----:B------:R-:W-:Y:S01]  /*7a10*/  HADD2.F32 R51, -RZ, R56.H1_H1 ;  /* 0x30000038ff337230 */ /* 0x000fe20000004100 */
[----:B------:R-:W-:Y:S01]  /*7a20*/  BSSY.RECONVERGENT B0, `(.L_x_140) ;  /* 0x000008a000007945 */ /* 0x000fe20003800200 */
[--C-:B------:R-:W-:Y:S08]  /*7a30*/  HADD2.F32 R52, -RZ, R57.reuse.H0_H0 ;  /* 0x20000039ff347230 */ /* 0x100ff00000004100 */
[----:B----4-:R-:W1:Y:S02]  /*7a40*/  LDTM.x32 R4, tmem[UR4+0x20] ;  /* 0x00002004000479ee */ /* 0x010e6400082c0000 */
[C---:B-1----:R-:W-:Y:S01]  /*7a50*/  FMUL R0, R46.reuse, R4 ;  /* 0x000000042e007220 */ /* 0x042fe20000400000 */
        /* <DEDUP_REMOVED lines=67> */
[----:B------:R1:W-:Y:S01]  /*7e90*/  STS.128 [R104+0x2000], R52 ;  /* 0x0020003468007388 */ /* 0x0003e20000000c00 */
        /* <DEDUP_REMOVED lines=52> */
[----:B------:R-:W-:Y:S02]  /*81e0*/  UIADD3 UR12, UP0, UPT, UR52, 0x680, URZ ;  /* 0x00000680340c7890 */ /* 0x000fe4000ff1e0ff */
[----:B------:R-:W-:Y:S02]  /*81f0*/  UIADD3 UR9, UPT, UPT, UR41, 0x20, URZ ;  /* 0x0000002029097890 */ /* 0x000fe4000fffe0ff */
[----:B------:R-:W-:Y:S02]  /*8200*/  UIADD3 UR8, UPT, UPT, UR48, 0x2400, URZ ;  /* 0x0000240030087890 */ /* 0x000fe4000fffe0ff */
[----:B------:R-:W-:Y:S01]  /*8210*/  UIADD3.X UR13, UPT, UPT, URZ, UR53, URZ, UP0, !UPT ;  /* 0x00000035ff0d7290 */ /* 0x000fe200087fe4ff */
[----:B------:R-:W-:Y:S01]  /*8220*/  UMOV UR10, UR42 ;  /* 0x0000002a000a7c82 */ /* 0x000fe20008000000 */
[----:B------:R-:W-:Y:S01]  /*8230*/  UMOV UR11, UR36 ;  /* 0x00000024000b7c82 */ /* 0x000fe20008000000 */
[----:B------:R-:W-:Y:S02]  /*8240*/  UIADD3 UR5, UPT, UPT, UR41, 0x80, URZ ;  /* 0x0000008029057890 */ /* 0x000fe4000fffe0ff */
[----:B------:R-:W-:Y:S01]  /*8250*/  UIADD3 UR4, UPT, UPT, UR48, 0x3400, URZ ;  /* 0x0000340030047890 */ /* 0x000fe2000fffe0ff */
[----:B------:R-:W-:Y:S03]  /*8260*/  UMOV UR6, UR42 ;  /* 0x0000002a00067c82 */ /* 0x000fe60008000000 */
[----:B------:R2:W-:Y:S01]  /*8270*/  UTMASTG.3D [UR8], [UR12] ;  /* 0x000000080c0073b5 */ /* 0x0005e20008010000 */
[----:B------:R-:W-:Y:S04]  /*8280*/  UMOV UR7, UR36 ;  /* 0x0000002400077c82 */ /* 0x000fe80008000000 */
[----:B------:R2:W-:Y:S01]  /*8290*/  UTMASTG.3D [UR4], [UR12] ;  /* 0x000000040c0073b5 */ /* 0x0005e20008010000 */
[----:B------:R0:W-:Y:S01]  /*82a0*/  UTMACMDFLUSH ;  /* 0x00000000000079b7 */ /* 0x0001e20000000000 */
[----:B--2---:R-:W-:Y:S04]  /*82b0*/  DEPBAR.LE SB0, 0x1 ;  /* 0x000080400000791a */ /* 0x004fe80000000000 */
.L_x_141:
[----:B------:R-:W-:Y:S05]  /*82c0*/  BSYNC.RECONVERGENT B0 ;  /* 0x0000000000007941 */ /* 0x000fea0003800200 */
.L_x_140:
[----:B------:R-:W-:Y:S01]  /*82d0*/  BAR.SYNC.DEFER_BLOCKING 0x1, 0x80 ;  /* 0x0042000000007b1d */ /* 0x000fe20000010000 */
[----:B------:R-:W-:Y:S01]  /*82e0*/  ISETP.NE.AND P1, PT, R111, RZ, PT ;  /* 0x000000ff6f00720c */ /* 0x000fe20003f25270 */
[----:B------:R-:W-:Y:S01]  /*82f0*/  UISETP.GT.U32.AND UP0, UPT, UR50, -0x3, UPT ;  /* 0xfffffffd3200788c */ /* 0x000fe2000bf04070 */
[----:B------:R-:W-:Y:S11]  /*8300*/  LEA R4, R60, UR48, 0x3 ;  /* 0x000000303c047c11 */ /* 0x000ff6000f8e18ff */
        /* <DEDUP_REMOVED lines=11> */
.L_x_142:
        /* <DEDUP_REMOVED lines=9> */
[C---:B--2---:R-:W-:Y:S01]  /*8450*/  @P1 LEA R0, R60.reuse, R102, 0xd ;  /* 0x000000663c001211 */ /* 0x044fe200078e68ff */
[C---:B------:R-:W-:Y:S02]  /*8460*/  @P1 IMAD R2, R60.reuse, 0x2000, R103 ;  /* 0x000020003c021824 */ /* 0x040fe400078e0267 */
[----:B------:R-:W-:Y:S01]  /*8470*/  @P1 IMAD R60, R60, 0x2000, R110 ;  /* 0x000020003c3c1824 */ /* 0x000fe200078e026e */
[----:B------:R-:W-:Y:S06]  /*8480*/  @P0 BRA `(.L_x_146) ;  /* 0x00000000000c0947 */ /* 0x000fec0003800000 */
[----:B------:R-:W-:Y:S04]  /*8490*/  SHF.L.U32 R5, R101, 0x1f, RZ ;  /* 0x0000001f65057819 */ /* 0x000fe800000006ff */
[----:B------:R-:W2:Y:S02]  /*84a0*/  SYNCS.PHASECHK.TRANS64.TRYWAIT P0, [R4+URZ+0x140], R5 ;  /* 0x00014005040075a7 */ /* 0x000ea400080011ff */
[----:B--2---:R-:W-:Y:S05]  /*84b0*/  @!P0 BRA `(.L_x_147) ;  /* 0x0000002000048947 */ /* 0x004fea0003800000 */
.L_x_146:
[----:B------:R-:W-:Y:S05]  /*84c0*/  BSYNC B0 ;  /* 0x0000000000007941 */ /* 0x000fea0003800000 */
.L_x_145:
[----:B------:R-:W-:Y:S11]  /*84d0*/  ISETP.NE.AND P0, PT, R62, RZ, PT ;  /* 0x000000ff3e00720c */ /* 0x000ff60003f05270 */
[----:B------:R-:W-:Y:S02]  /*84e0*/  @!UPT UIADD3 URZ, UPT, UPT, URZ, URZ, URZ ;  /* 0x000000fffffff290 */ /* 0x000fe4000fffe0ff */
[----:B------:R4:W1:Y:S04]  /*84f0*/  @P0 LDS.128 R56, [R3] ;  /* 0x0000000003380984 */ /* 0x0008680000000c00 */
[----:B------:R4:W1:Y:S04]  /*8500*/  @P0 LDS.128 R64, [R2+0x10] ;  /* 0x0000100002400984 */ /* 0x0008680000000c00 */
[----:B------:R4:W1:Y:S04]  /*8510*/  @P0 LDS.128 R72, [R0+0x20] ;  /* 0x0000200000480984 */ /* 0x0008680000000c00 */
[----:B------:R4:W1:Y:S02]  /*8520*/  @P0 LDS.128 R80, [R60+0x30] ;  /* 0x000030003c500984 */ /* 0x0008640000000c00 */
.L_x_144:
[----:B------:R-:W-:Y:S05]  /*8530*/  BSYNC B1 ;  /* 0x0000000000017941 */ /* 0x000fea0003800000 */
.L_x_143:
[----:B--2-4-:R-:W-:Y:S05]  /*8540*/  VIADD R0, R47, 0x40 ;  /* 0x000000402f007836 */ /* 0x014fea0000000000 */
[----:B------:R-:W-:Y:S04]  /*8550*/  SHF.R.U32.HI R0, RZ, 0x15, R0 ;  /* 0x00000015ff007819 */ /* 0x000fe80000011600 */
[----:B------:R-:W-:Y:S11]  /*8560*/  LOP3.LUT P0, RZ, R0, 0x3, R96, 0x48, !PT ;  /* 0x0000000300ff7812 */ /* 0x000ff60007804860 */
[----:B------:R-:W-:Y:S02]  /*8570*/  @!UPT UIADD3 URZ, UPT, UPT, URZ, URZ, URZ ;  /* 0x000000fffffff290 */ /* 0x000fe4000fffe0ff */
[----:B------:R-:W-:Y:S05]  /*8580*/  @!P0 BRA `(.L_x_148) ;  /* 0x0000000000408947 */ /* 0x000fea0003800000 */
[----:B------:R-:W2:Y:S01]  /*8590*/  LDCU.64 UR8, c[0x4][0x70] ;  /* 0x01000e00ff0877ac */ /* 0x000ea20008000a00 */
[----:B------:R-:W-:Y:S01]  /*85a0*/  MOV R3, 0x0 ;  /* 0x0000000000037802 */ /* 0x000fe20000000f00 */
        /* <DEDUP_REMOVED lines=14> */
.L_x_148:
[----:B------:R-:W-:Y:S01]  /*8690*/  ISETP.NE.AND P0, PT, R106, RZ, PT ;  /* 0x000000ff6a00720c */ /* 0x000fe20003f05270 */
[----:B------:R-:W-:Y:S05]  /*86a0*/  WARPSYNC.ALL ;  /* 0x0000000000007948 */ /* 0x000fea0003800000 */
[----:B------:R-:W-:Y:S01]  /*86b0*/  R2UR UR4, R47 ;  /* 0x000000002f0472ca */ /* 0x000fe200000e0000 */
[--C-:B-1----:R-:W-:Y:S01]  /*86c0*/  HADD2.F32 R47, -RZ, R56.reuse.H0_H0 ;  /* 0x20000038ff2f7230 */ /* 0x102fe20000004100 */
[----:B------:R-:W-:Y:S01]  /*86d0*/  IADD3 R112, PT, PT, R112, 0x1c0, RZ ;  /* 0x000001c070707810 */ /* 0x000fe20007ffe0ff */
[----:B------:R-:W-:Y:S01]  /*86e0*/  HADD2.F32 R50, -RZ, R56.H1_H1 ;  /* 0x30000038ff327230 */ /* 0x000fe20000004100 */
[----:B------:R-:W-:Y:S01]  /*86f0*/  BSSY.RECONVERGENT B0, `(.L_x_149) ;  /* 0x000008d000007945 */ /* 0x000fe20003800200 */
[--C-:B------:R-:W-:Y:S01]  /*8700*/  HADD2.F32 R51, -RZ, R57.reuse.H0_H0 ;  /* 0x20000039ff337230 */ /* 0x100fe20000004100 */
[----:B------:R-:W-:Y:S01]  /*8710*/  LOP3.LUT R112, R112, 0xfefffff8, RZ, 0xc0, !PT ;  /* 0xfefffff870707812 */ /* 0x000fe200078ec0ff */
[----:B------:R-:W-:Y:S02]  /*8720*/  HADD2.F32 R52, -RZ, R57.H1_H1 ;  /* 0x30000039ff347230 */ /* 0x000fe40000004100 */
[--C-:B------:R-:W-:Y:S02]  /*8730*/  HADD2.F32 R53, -RZ, R58.reuse.H0_H0 ;  /* 0x2000003aff357230 */ /* 0x100fe40000004100 */
[----:B------:R-:W-:Y:S02]  /*8740*/  HADD2.F32 R54, -RZ, R58.H1_H1 ;  /* 0x3000003aff367230 */ /* 0x000fe40000004100 */
[----:B------:R-:W1:Y:S01]  /*8750*/  LDTM.x32 R4, tmem[UR4+0x40] ;  /* 0x00004004000479ee */ /* 0x000e6200082c0000 */
[----:B------:R-:W-:Y:S01]  /*8760*/  NOP ;  /* 0x0000000000007918 */ /* 0x000fe20000000000 */
[----:B-1----:R1:W-:Y:S01]  /*8770*/  SYNCS.ARRIVE.TRANS64.RED.A1T0 RZ, [R112+URZ], RZ ;  /* 0x000000ff70ff79a7 */ /* 0x0023e200081004ff */
[--C-:B------:R-:W-:Y:S02]  /*8780*/  HADD2.F32 R55, -RZ, R59.reuse.H0_H0 ;  /* 0x2000003bff377230 */ /* 0x100fe40000004100 */
[----:B------:R-:W-:Y:S02]  /*8790*/  HADD2.F32 R56, -RZ, R59.H1_H1 ;  /* 0x3000003bff387230 */ /* 0x000fe40000004100 */
        /* <DEDUP_REMOVED lines=9> */
[C---:B------:R-:W-:Y:S01]  /*8830*/  FMUL R4, R46.reuse, R4 ;  /* 0x000000042e047220 */ /* 0x040fe20000400000 */
[C---:B------:R-:W-:Y:S01]  /*8840*/  FMUL R5, R46.reuse, R5 ;  /* 0x000000052e057220 */ /* 0x040fe20000400000 */
[C---:B------:R-:W-:Y:S01]  /*8850*/  FMUL R6, R46.reuse, R6 ;  /* 0x000000062e067220 */ /* 0x040fe20000400000 */
[C---:B------:R-:W-:Y:S01]  /*8860*/  FMUL R7, R46.reuse, R7 ;  /* 0x000000072e077220 */ /* 0x040fe20000400000 */
[C---:B------:R-:W-:Y:S01]  /*8870*/  FFMA R4, R49.reuse, R47, R4 ;  /* 0x0000002f31047223 */ /* 0x040fe20000000004 */
[C---:B------:R-:W-:Y:S01]  /*8880*/  FFMA R5, R49.reuse, R50, R5 ;  /* 0x0000003231057223 */ /* 0x040fe20000000005 */
[C---:B------:R-:W-:Y:S01]  /*8890*/  FFMA R6, R49.reuse, R51, R6 ;  /* 0x0000003331067223 */ /* 0x040fe20000000006 */
[----:B------:R-:W-:Y:S01]  /*88a0*/  FFMA R7, R49, R52, R7 ;  /* 0x0000003431077223 */ /* 0x000fe20000000007 */
[C---:B------:R-:W-:Y:S01]  /*88b0*/  FMUL R8, R46.reuse, R8 ;  /* 0x000000082e087220 */ /* 0x040fe20000400000 */
[C---:B------:R-:W-:Y:S01]  /*88c0*/  FMUL R9, R46.reuse, R9 ;  /* 0x000000092e097220 */ /* 0x040fe20000400000 */
[----:B------:R-:W-:Y:S01]  /*88d0*/  F2FP.F16.F32.PACK_AB R4, R5, R4 ;  /* 0x000000040504723e */ /* 0x000fe200000000ff */
[C---:B------:R-:W-:Y:S01]  /*88e0*/  FMUL R10, R46.reuse, R10 ;  /* 0x0000000a2e0a7220 */ /* 0x040fe20000400000 */
[----:B------:R-:W-:Y:S01]  /*88f0*/  F2FP.F16.F32.PACK_AB R5, R7, R6 ;  /* 0x000000060705723e */ /* 0x000fe200000000ff */
[C---:B------:R-:W-:Y:S01]  /*8900*/  FFMA R8, R49.reuse, R53, R8 ;  /* 0x0000003531087223 */ /* 0x040fe20000000008 */
[C---:B------:R-:W-:Y:S01]  /*8910*/  FFMA R9, R49.reuse, R54, R9 ;  /* 0x0000003631097223 */ /* 0x040fe20000000009 */
[----:B------:R-:W-:Y:S01]  /*8920*/  FFMA R10, R49, R55, R10 ;  /* 0x00000037310a7223 */ /* 0x000fe2000000000a */
[C---:B------:R-:W-:Y:S01]  /*8930*/  FMUL R11, R46.reuse, R11 ;  /* 0x0000000b2e0b7220 */ /* 0x040fe20000400000 */
[C---:B------:R-:W-:Y:S01]  /*8940*/  FMUL R0, R46.reuse, R12 ;  /* 0x0000000c2e007220 */ /* 0x040fe20000400000 */
[C---:B------:R-:W-:Y:S01]  /*8950*/  FMUL R2, R46.reuse, R13 ;  /* 0x0000000d2e027220 */ /* 0x040fe20000400000 */
[----:B------:R-:W-:Y:S01]  /*8960*/  F2FP.F16.F32.PACK_AB R6, R9, R8 ;  /* 0x000000080906723e */ /* 0x000fe200000000ff */
[C---:B------:R-:W-:Y:S01]  /*8970*/  FFMA R11, R49.reuse, R56, R11 ;  /* 0x00000038310b7223 */ /* 0x040fe2000000000b */
[C---:B------:R-:W-:Y:S01]  /*8980*/  FFMA R0, R49.reuse, R57, R0 ;  /* 0x0000003931007223 */ /* 0x040fe20000000000 */
[C---:B------:R-:W-:Y:S01]  /*8990*/  FFMA R2, R49.reuse, R58, R2 ;  /* 0x0000003a31027223 */ /* 0x040fe20000000002 */
[C---:B------:R-:W-:Y:S01]  /*89a0*/  FMUL R3, R46.reuse, R14 ;  /* 0x0000000e2e037220 */ /* 0x040fe20000400000 */
[C---:B------:R-:W-:Y:S01]  /*89b0*/  FMUL R15, R46.reuse, R15 ;  /* 0x0000000f2e0f7220 */ /* 0x040fe20000400000 */
[C---:B------:R-:W-:Y:S01]  /*89c0*/  FMUL R12, R46.reuse, R16 ;  /* 0x000000102e0c7220 */ /* 0x040fe20000400000 */
[C---:B------:R-:W-:Y:S01]  /*89d0*/  FMUL R13, R46.reuse, R17 ;  /* 0x000000112e0d7220 */ /* 0x040fe20000400000 */
[C---:B------:R-:W-:Y:S01]  /*89e0*/  FFMA R3, R49.reuse, R59, R3 ;  /* 0x0000003b31037223 */ /* 0x040fe20000000003 */
[C---:B------:R-:W-:Y:S01]  /*89f0*/  FMUL R14, R46.reuse, R18 ;  /* 0x000000122e0e7220 */ /* 0x040fe20000400000 */
[----:B------:R-:W-:Y:S01]  /*8a00*/  FFMA R15, R49, R60, R15 ;  /* 0x0000003c310f7223 */ /* 0x000fe2000000000f */
[C---:B------:R-:W-:Y:S01]  /*8a10*/  FMUL R19, R46.reuse, R19 ;  /* 0x000000132e137220 */ /* 0x040fe20000400000 */
[----:B------:R-:W-:Y:S01]  /*8a20*/  F2FP.F16.F32.PACK_AB R7, R11, R10 ;  /* 0x0000000a0b07723e */ /* 0x000fe200000000ff */
[C---:B------:R-:W-:Y:S01]  /*8a30*/  FFMA R12, R49.reuse, R61, R12 ;  /* 0x0000003d310c7223 */ /* 0x040fe2000000000c */
[----:B------:R-:W-:Y:S02]  /*8a40*/  HADD2.F32 R66, -RZ, R72.H1_H1 ;  /* 0x30000048ff427230 */ /* 0x000fe40000004100 */
[C---:B------:R-:W-:Y:S01]  /*8a50*/  FMUL R16, R46.reuse, R20 ;  /* 0x000000142e107220 */ /* 0x040fe20000400000 */
[C---:B------:R-:W-:Y:S01]  /*8a60*/  FFMA R13, R49.reuse, R62, R13 ;  /* 0x0000003e310d7223 */ /* 0x040fe2000000000d */
[----:B------:R1:W-:Y:S01]  /*8a70*/  STS.128 [R104+0x4000], R4 ;  /* 0x0040000468007388 */ /* 0x0003e20000000c00 */
[--C-:B------:R-:W-:Y:S02]  /*8a80*/  HADD2.F32 R67, -RZ, R73.reuse.H0_H0 ;  /* 0x20000049ff437230 */ /* 0x100fe40000004100 */
[C---:B------:R-:W-:Y:S01]  /*8a90*/  FMUL R17, R46.reuse, R21 ;  /* 0x000000152e117220 */ /* 0x040fe20000400000 */
[C---:B------:R-:W-:Y:S01]  /*8aa0*/  FFMA R14, R49.reuse, R63, R14 ;  /* 0x0000003f310e7223 */ /* 0x040fe2000000000e */
[----:B------:R-:W-:Y:S02]  /*8ab0*/  HADD2.F32 R68, -RZ, R73.H1_H1 ;  /* 0x30000049ff447230 */ /* 0x000fe40000004100 */
[C---:B------:R-:W-:Y:S01]  /*8ac0*/  FMUL R18, R46.reuse, R22 ;  /* 0x000000162e127220 */ /* 0x040fe20000400000 */
[C---:B------:R-:W-:Y:S01]  /*8ad0*/  FFMA R19, R49.reuse, R64, R19 ;  /* 0x0000004031137223 */ /* 0x040fe20000000013 */
        /* <DEDUP_REMOVED lines=13> */
[----:B------:R-:W-:Y:S01]  /*8bb0*/  FMUL R27, R46, R27 ;  /* 0x0000001b2e1b7220 */ /* 0x000fe20000400000 */
[----:B------:R-:W-:Y:S01]  /*8bc0*/  F2FP.F16.F32.PACK_AB R8, R2, R0 ;  /* 0x000000000208723e */ /* 0x000fe200000000ff */
[----:B------:R-:W-:Y:S01]  /*8bd0*/  FFMA R20, R49, R69, R20 ;  /* 0x0000004531147223 */ /* 0x000fe20000000014 */
[----:B------:R-:W-:Y:S01]  /*8be0*/  F2FP.F16.F32.PACK_AB R9, R15, R3 ;  /* 0x000000030f09723e */ /* 0x000fe200000000ff */
[----:B------:R-:W-:Y:S01]  /*8bf0*/  HADD2.F32 R74, -RZ, R80.H1_H1 ;  /* 0x30000050ff4a7230 */ /* 0x000fe20000004100 */
[----:B------:R-:W-:Y:S01]  /*8c00*/  F2FP.F16.F32.PACK_AB R10, R13, R12 ;  /* 0x0000000c0d0a723e */ /* 0x000fe200000000ff */
[C---:B------:R-:W-:Y:S01]  /*8c10*/  FMUL R24, R46.reuse, R28 ;  /* 0x0000001c2e187220 */ /* 0x040fe20000400000 */
[----:B------:R-:W-:Y:S01]  /*8c20*/  F2FP.F16.F32.PACK_AB R11, R19, R14 ;  /* 0x0000000e130b723e */ /* 0x000fe200000000ff */
[C---:B------:R-:W-:Y:S01]  /*8c30*/  FFMA R21, R49.reuse, R70, R21 ;  /* 0x0000004631157223 */ /* 0x040fe20000000015 */
[--C-:B------:R-:W-:Y:S02]  /*8c40*/  HADD2.F32 R75, -RZ, R81.reuse.H0_H0 ;  /* 0x20000051ff4b7230 */ /* 0x100fe40000004100 */
[C---:B------:R-:W-:Y:S01]  /*8c50*/  FMUL R25, R46.reuse, R29 ;  /* 0x0000001d2e197220 */ /* 0x040fe20000400000 */
[C---:B------:R-:W-:Y:S01]  /*8c60*/  FFMA R22, R49.reuse, R71, R22 ;  /* 0x0000004731167223 */ /* 0x040fe20000000016 */
[----:B------:R1:W-:Y:S01]  /*8c70*/  STS.128 [R103+0x4010], R8 ;  /* 0x0040100867007388 */ /* 0x0003e20000000c00 */
        /* <DEDUP_REMOVED lines=8> */
[----:B------:R-:W-:Y:S01]  /*8d00*/  FFMA R25, R49, R74, R25 ;  /* 0x0000004a31197223 */ /* 0x000fe20000000019 */
[--C-:B------:R-:W-:Y:S02]  /*8d10*/  HADD2.F32 R79, -RZ, R83.reuse.H0_H0 ;  /* 0x20000053ff4f7230 */ /* 0x100fe40000004100 */
[C---:B------:R-:W-:Y:S01]  /*8d20*/  FMUL R29, R46.reuse, R33 ;  /* 0x000000212e1d7220 */ /* 0x040fe20000400000 */
[----:B------:R-:W-:Y:S01]  /*8d30*/  F2FP.F16.F32.PACK_AB R16, R17, R16 ;  /* 0x000000101110723e */ /* 0x000fe200000000ff */
[----:B------:R-:W-:Y:S01]  /*8d40*/  FFMA R26, R49, R75, R26 ;  /* 0x0000004b311a7223 */ /* 0x000fe2000000001a */
[----:B------:R-:W-:Y:S02]  /*8d50*/  HADD2.F32 R80, -RZ, R83.H1_H1 ;  /* 0x30000053ff507230 */ /* 0x000fe40000004100 */
[C---:B------:R-:W-:Y:S01]  /*8d60*/  FMUL R30, R46.reuse, R34 ;  /* 0x000000222e1e7220 */ /* 0x040fe20000400000 */
        /* <DEDUP_REMOVED lines=37> */
.L_x_150:
[----:B------:R-:W-:Y:S05]  /*8fc0*/  BSYNC.RECONVERGENT B0 ;  /* 0x0000000000007941 */ /* 0x000fea0003800200 */
.L_x_149:
[----:B------:R-:W-:Y:S01]  /*8fd0*/  BAR.SYNC.DEFER_BLOCKING 0x1, 0x80 ;  /* 0x0042000000007b1d */ /* 0x000fe20000010000 */
[----:B------:R-:W-:Y:S01]  /*8fe0*/  UIADD3 UR4, UPT, UPT, UR50, 0x1, URZ ;  /* 0x0000000132047890 */ /* 0x000fe2000fffe0ff */
[----:B------:R-:W-:Y:S03]  /*8ff0*/  IADD3 R48, PT, PT, R48, 0x1, RZ ;  /* 0x0000000130307810 */ /* 0x000fe60007ffe0ff */
[----:B------:R-:W-:Y:S09]  /*9000*/  UISETP.GT.U32.AND UP0, UPT, UR4, -0x3, UPT ;  /* 0xfffffffd0400788c */ /* 0x000ff2000bf04070 */
[----:B------:R-:W-:Y:S05]  /*9010*/  BRA.U UP0, `(.L_x_151) ;  /* 0x0000000100287547 */ /* 0x000fea000b800000 */
[----:B------:R-:W-:Y:S01]  /*9020*/  ISETP.NE.AND P0, PT, R111, RZ, PT ;  /* 0x000000ff6f00720c */ /* 0x000fe20003f05270 */
[----:B------:R-:W-:Y:S01]  /*9030*/  IMAD.U32 R2, RZ, RZ, UR49 ;  /* 0x00000031ff027e24 */ /* 0x000fe2000f8e00ff */
[----:B------:R-:W-:Y:S01]  /*9040*/  UIADD3 UR49, UPT, UPT, UR49, 0x1, URZ ;  /* 0x0000000131317890 */ /* 0x000fe2000fffe0ff */
[----:B------:R-:W-:Y:S03]  /*9050*/  IMAD.U32 R0, RZ, RZ, UR37 ;  /* 0x00000025ff007e24 */ /* 0x000fe6000f8e00ff */
[----:B------:R-:W-:Y:S04]  /*9060*/  UISETP.NE.AND UP0, UPT, UR49, 0x3, UPT ;  /* 0x000000033100788c */ /* 0x000fe8000bf05270 */
[----:B------:R-:W-:Y:S03]  /*9070*/  USEL UR49, UR49, URZ, UP0 ;  /* 0x000000ff31317287 */ /* 0x000fe60008000000 */
[----:B------:R-:W-:Y:S05]  /*9080*/  @P0 LEA R2, R2, UR48, 0x3 ;  /* 0x0000003002020c11 */ /* 0x000fea000f8e18ff */
[----:B------:R-:W-:Y:S05]  /*9090*/  @P0 VIADD R2, R2, 0x158 ;  /* 0x0000015802020836 */ /* 0x000fea0000000000 */
[----:B------:R-:W-:Y:S04]  /*90a0*/  @P0 PRMT R0, R0, 0x654, R2 ;  /* 0x0000065400000816 */ /* 0x000fe80000000002 */
[----:B------:R2:W-:Y:S03]  /*90b0*/  @P0 SYNCS.ARRIVE.TRANS64.RED.A1T0 RZ, [R0+URZ], RZ ;  /* 0x000000ff00ff09a7 */ /* 0x0005e600081004ff */
.L_x_151:
[----:B------:R-:W-:Y:S01]  /*90c0*/  ISETP.NE.AND P2, PT, R107, RZ, PT ;  /* 0x000000ff6b00720c */ /* 0x000fe20003f45270 */
[----:B------:R-:W-:Y:S01]  /*90d0*/  UIADD3 UR50, UPT, UPT, UR50, 0x3, URZ ;  /* 0x0000000332327890 */ /* 0x000fe2000fffe0ff */
[----:B------:R-:W-:Y:S01]  /*90e0*/  ISETP.NE.AND P0, PT, R109, 0x2, PT ;  /* 0x000000026d00780c */ /* 0x000fe20003f05270 */
[----:B------:R-:W-:Y:S01]  /*90f0*/  IMAD.IADD R15, R44, 0x1, R90 ;  /* 0x000000012c0f7824 */ /* 0x000fe200078e025a */
[----:B------:R-:W-:Y:S01]  /*9100*/  ISETP.NE.AND P1, PT, R48, 0x4, PT ;  /* 0x000000043000780c */ /* 0x000fe20003f25270 */
[----:B------:R-:W-:Y:S01]  /*9110*/  IMAD.IADD R14, R45, 0x1, R91 ;  /* 0x000000012d0e7824 */ /* 0x000fe200078e025b */
[----:B------:R-:W-:Y:S02]  /*9120*/  SEL R2, RZ, 0x1, P0 ;  /* 0x00000001ff027807 */ /* 0x000fe40000000000 */
[----:B--2---:R-:W-:Y:S02]  /*9130*/  SEL R0, RZ, 0x1, P1 ;  /* 0x00000001ff007807 */ /* 0x004fe40000800000 */
[----:B------:R-:W-:Y:S02]  /*9140*/  LOP3.LUT R99, R99, R2, RZ, 0x3c, !PT ;  /* 0x0000000263637212 */ /* 0x000fe400078e3cff */
[----:B------:R-:W-:Y:S02]  /*9150*/  LOP3.LUT R100, R100, R0, RZ, 0x3c, !PT ;  /* 0x0000000064647212 */ /* 0x000fe400078e3cff */
[----:B------:R-:W-:Y:S02]  /*9160*/  @P2 R2UR UR36, R98 ;  /* 0x00000000622422ca */ /* 0x000fe400000e0000 */
[----:B------:R-:W-:Y:S02]  /*9170*/  SEL R109, R109, RZ, P0 ;  /* 0x000000ff6d6d7207 */ /* 0x000fe40000000000 */
[----:B------:R-:W-:Y:S01]  /*9180*/  SEL R48, R48, RZ, P1 ;  /* 0x000000ff30307207 */ /* 0x000fe20000800000 */
[----:B------:R-:W-:Y:S10]  /*9190*/  @P2 BRA `(.L_x_152) ;  /* 0xffffffcc00202947 */ /* 0x000ff4000383ffff */
[----:B------:R-:W-:-:S09]  /*91a0*/  UISETP.NE.AND UP0, UPT, UR51, URZ, UPT ;  /* 0x000000ff3300728c */ /* 0x000fd2000bf05270 */
[----:B------:R-:W-:Y:S05]  /*91b0*/  BRA.U !UP0, `(.L_x_153) ;  /* 0x0000000108487547 */ /* 0x000fea000b800000 */
[----:B------:R-:W2:Y:S02]  /*91c0*/  LDCU.64 UR4, c[0x0][0x890] ;  /* 0x00011200ff0477ac */ /* 0x000ea40008000a00 */
[----:B--2---:R-:W-:-:S04]  /*91d0*/  UISETP.NE.U32.AND UP0, UPT, UR4, URZ, UPT ;  /* 0x000000ff0400728c */ /* 0x004fc8000bf05070 */
[----:B------:R-:W-:-:S09]  /*91e0*/  UISETP.NE.AND.EX UP0, UPT, UR5, URZ, UPT, UP0 ;  /* 0x000000ff0500728c */ /* 0x000fd2000bf05300 */
[----:B------:R-:W-:Y:S05]  /*91f0*/  BRA.U UP0, `(.L_x_154) ;  /* 0x00000001000c7547 */ /* 0x000fea000b800000 */
[----:B------:R-:W-:-:S13]  /*9200*/  FSETP.NEU.AND P0, PT, R49, RZ, PT ;  /* 0x000000ff3100720b */ /* 0x000fda0003f0d000 */
[----:B------:R-:W-:Y:S05]  /*9210*/  @!P0 EXIT ;  /* 0x000000000000894d */ /* 0x000fea0003800000 */
[----:B------:R-:W-:Y:S05]  /*9220*/  BRA `(.L_x_153) ;  /* 0x00000000002c7947 */ /* 0x000fea0003800000 */
.L_x_154:
[----:B------:R-:W-:Y:S01]  /*9230*/  ISETP.NE.AND P0, PT, R108, RZ, PT ;  /* 0x000000ff6c00720c */ /* 0x000fe20003f05270 */
[----:B------:R-:W-:-:S12]  /*9240*/  BSSY.RECONVERGENT B0, `(.L_x_153) ;  /* 0x0000009000007945 */ /* 0x000fd80003800200 */
[----:B------:R-:W-:Y:S05]  /*9250*/  @P0 BRA `(.L_x_155) ;  /* 0x0000000000140947 */ /* 0x000fea0003800000 */
[----:B------:R-:W2:Y:S02]  /*9260*/  LDCU.64 UR4, c[0x0][0x888] ;  /* 0x00011100ff0477ac */ /* 0x000ea40008000a00 */
[----:B--2---:R-:W-:-:S04]  /*9270*/  ISETP.NE.U32.AND P0, PT, RZ, UR4, PT ;  /* 0x00000004ff007c0c */ /* 0x004fc8000bf05070 */
[----:B------:R-:W-:-:S13]  /*9280*/  ISETP.NE.AND.EX P0, PT, RZ, UR5, PT, P0 ;  /* 0x00000005ff007c0c */ /* 0x000fda000bf05300 */
[----:B------:R-:W-:Y:S05]  /*9290*/  @!P0 EXIT ;  /* 0x000000000000894d */ /* 0x000fea0003800000 */
[----:B------:R-:W-:Y:S05]  /*92a0*/  BRA `(.L_x_156) ;  /* 0x0000000000087947 */ /* 0x000fea0003800000 */
.L_x_155:
[----:B------:R-:W-:-:S13]  /*92b0*/  FSETP.NEU.AND P0, PT, R49, RZ, PT ;  /* 0x000000ff3100720b */ /* 0x000fda0003f0d000 */
[----:B------:R-:W-:Y:S05]  /*92c0*/  @!P0 EXIT ;  /* 0x000000000000894d */ /* 0x000fea0003800000 */
.L_x_156:
[----:B------:R-:W-:Y:S05]  /*92d0*/  BSYNC.RECONVERGENT B0 ;  /* 0x0000000000007941 */ /* 0x000fea0003800200 */
.L_x_153:
[----:B------:R-:W-:Y:S01]  /*92e0*/  ULEA UR4, UR49, UR48, 0x3 ;  /* 0x0000003031047291 */ /* 0x000fe2000f8e18ff */
[----:B------:R-:W-:-:S04]  /*92f0*/  DEPBAR.LE SB0, 0x0 ;  /* 0x000080000000791a */ /* 0x000fc80000000000 */
[----:B------:R-:W-:-:S04]  /*9300*/  UIADD3 UR4, UPT, UPT, UR4, 0x158, URZ ;  /* 0x0000015804047890 */ /* 0x000fc8000fffe0ff */
[----:B------:R-:W-:-:S09]  /*9310*/  UPRMT UR4, UR37, 0x654, UR4 ;  /* 0x0000065425047896 */ /* 0x000fd20008000004 */
[----:B------:R-:W-:Y:S01]  /*9320*/  SYNCS.ARRIVE.TRANS64.RED.A1T0 RZ, [UR4], RZ ;  /* 0x000000ffffff79a7 */ /* 0x000fe20008100404 */
[----:B------:R-:W-:Y:S05]  /*9330*/  EXIT ;  /* 0x000000000000794d */ /* 0x000fea0003800000 */
.L_x_25:
[----:B--2---:R2:W4:Y:S02]  /*9340*/  SYNCS.PHASECHK.TRANS64.TRYWAIT P0, [R2+URZ+0x1f0], R3 ;  /* 0x0001f003020075a7 */ /* 0x00452400080011ff */
[----:B----4-:R-:W-:Y:S05]  /*9350*/  @!P0 NANOSLEEP.SYNCS 0x989680 ;  /* 0x009896800000895d */ /* 0x010fea0003900000 */
[----:B------:R-:W4:Y:S02]  /*9360*/  @!P0 SYNCS.PHASECHK.TRANS64 P0, [R2+URZ+0x1f0], R3 ;  /* 0x0001f003020085a7 */ /* 0x000f2400080010ff */
[----:B----4-:R-:W-:Y:S05]  /*9370*/  @!P0 BRA `(.L_x_25) ;  /* 0xfffffffc00f08947 */ /* 0x010fea000383ffff */
[----:B------:R-:W-:Y:S05]  /*9380*/  BRA `(.L_x_157) ;  /* 0xffffff8400a07947 */ /* 0x000fea000383ffff */
.L_x_28:
[----:B------:R-:W-:Y:S07]  /*9390*/  MOV R2, UR33 ;  /* 0x0000002100027c02 */ /* 0x000fee0008000f00 */
.L_x_158:
[----:B-1----:R1:W2:Y:S02]  /*93a0*/  SYNCS.PHASECHK.TRANS64.TRYWAIT P0, [R2+URZ+0xa0], R4 ;  /* 0x0000a004020075a7 */ /* 0x0022a400080011ff */
[----:B--2---:R-:W-:Y:S05]  /*93b0*/  @!P0 NANOSLEEP.SYNCS 0x989680 ;  /* 0x009896800000895d */ /* 0x004fea0003900000 */
[----:B------:R-:W2:Y:S02]  /*93c0*/  @!P0 SYNCS.PHASECHK.TRANS64 P0, [R2+URZ+0xa0], R4 ;  /* 0x0000a004020085a7 */ /* 0x000ea400080010ff */
[----:B--2---:R-:W-:Y:S05]  /*93d0*/  @!P0 BRA `(.L_x_158) ;  /* 0xfffffffc00f08947 */ /* 0x004fea000383ffff */
[----:B------:R-:W-:Y:S05]  /*93e0*/  BRA `(.L_x_27) ;  /* 0xffffff8800087947 */ /* 0x000fea000383ffff */
.L_x_35:
[----:B-1----:R-:W-:Y:S07]  /*93f0*/  MOV R2, UR17 ;  /* 0x0000001100027c02 */ /* 0x002fee0008000f00 */
.L_x_159:
[----:B-1----:R1:W2:Y:S02]  /*9400*/  SYNCS.PHASECHK.TRANS64.TRYWAIT P0, [R2+URZ+0xa0], R4 ;  /* 0x0000a004020075a7 */ /* 0x0022a400080011ff */
[----:B--2---:R-:W-:Y:S05]  /*9410*/  @!P0 NANOSLEEP.SYNCS 0x989680 ;  /* 0x009896800000895d */ /* 0x004fea0003900000 */
[----:B------:R-:W2:Y:S02]  /*9420*/  @!P0 SYNCS.PHASECHK.TRANS64 P0, [R2+URZ+0xa0], R4 ;  /* 0x0000a004020085a7 */ /* 0x000ea400080010ff */
[----:B--2---:R-:W-:Y:S05]  /*9430*/  @!P0 BRA `(.L_x_159) ;  /* 0xfffffffc00f08947 */ /* 0x004fea000383ffff */
[----:B------:R-:W-:Y:S05]  /*9440*/  BRA `(.L_x_34) ;  /* 0xffffff8800c47947 */ /* 0x000fea000383ffff */
.L_x_40:
[----:B-1----:R1:W2:Y:S02]  /*9450*/  SYNCS.PHASECHK.TRANS64.TRYWAIT P0, [R2+URZ+0x180], R3 ;  /* 0x00018003020075a7 */ /* 0x0022a400080011ff */
[----:B--2---:R-:W-:Y:S05]  /*9460*/  @!P0 NANOSLEEP.SYNCS 0x989680 ;  /* 0x009896800000895d */ /* 0x004fea0003900000 */
[----:B------:R-:W2:Y:S02]  /*9470*/  @!P0 SYNCS.PHASECHK.TRANS64 P0, [R2+URZ+0x180], R3 ;  /* 0x00018003020085a7 */ /* 0x000ea400080010ff */
[----:B--2---:R-:W-:Y:S05]  /*9480*/  @!P0 BRA `(.L_x_40) ;  /* 0xfffffffc00f08947 */ /* 0x004fea000383ffff */
[----:B------:R-:W-:Y:S05]  /*9490*/  BRA `(.L_x_160) ;  /* 0xffffff8c00687947 */ /* 0x000fea000383ffff */
.L_x_44:
[----:B---3--:R-:W-:-:S07]  /*94a0*/  MOV R0, UR5 ;  /* 0x0000000500007c02 */ /* 0x008fce0008000f00 */
.L_x_161:
[----:B-1----:R1:W2:Y:S02]  /*94b0*/  SYNCS.PHASECHK.TRANS64.TRYWAIT P0, [R0+URZ], R2 ;  /* 0x00000002000075a7 */ /* 0x0022a400080011ff */
[----:B--2---:R-:W-:Y:S05]  /*94c0*/  @!P0 NANOSLEEP.SYNCS 0x989680 ;  /* 0x009896800000895d */ /* 0x004fea0003900000 */
[----:B------:R-:W2:Y:S02]  /*94d0*/  @!P0 SYNCS.PHASECHK.TRANS64 P0, [R0+URZ], R2 ;  /* 0x00000002000085a7 */ /* 0x000ea400080010ff */
[----:B--2---:R-:W-:Y:S05]  /*94e0*/  @!P0 BRA `(.L_x_161) ;  /* 0xfffffffc00f08947 */ /* 0x004fea000383ffff */
[----:B------:R-:W-:Y:S05]  /*94f0*/  BRA `(.L_x_162) ;  /* 0xffffff9000d87947 */ /* 0x000fea000383ffff */
.L_x_45:
[----:B---3--:R-:W-:-:S07]  /*9500*/  MOV R0, UR5 ;  /* 0x0000000500007c02 */ /* 0x008fce0008000f00 */
.L_x_163:
[----:B-1----:R1:W2:Y:S02]  /*9510*/  SYNCS.PHASECHK.TRANS64.TRYWAIT P0, [R0+URZ], R3 ;  /* 0x00000003000075a7 */ /* 0x0022a400080011ff */
[----:B--2---:R-:W-:Y:S05]  /*9520*/  @!P0 NANOSLEEP.SYNCS 0x989680 ;  /* 0x009896800000895d */ /* 0x004fea0003900000 */
[----:B------:R-:W2:Y:S02]  /*9530*/  @!P0 SYNCS.PHASECHK.TRANS64 P0, [R0+URZ], R3 ;  /* 0x00000003000085a7 */ /* 0x000ea400080010ff */
[----:B--2---:R-:W-:Y:S05]  /*9540*/  @!P0 BRA `(.L_x_163) ;  /* 0xfffffffc00f08947 */ /* 0x004fea000383ffff */
[----:B------:R-:W-:Y:S05]  /*9550*/  BRA `(.L_x_164) ;  /* 0xffffff9000e47947 */ /* 0x000fea000383ffff */
.L_x_46:
[----:B---3--:R-:W-:-:S07]  /*9560*/  MOV R0, UR5 ;  /* 0x0000000500007c02 */ /* 0x008fce0008000f00 */
.L_x_165:
[----:B-1----:R1:W2:Y:S02]  /*9570*/  SYNCS.PHASECHK.TRANS64.TRYWAIT P0, [R0+URZ], R3 ;  /* 0x00000003000075a7 */ /* 0x0022a400080011ff */
[----:B--2---:R-:W-:Y:S05]  /*9580*/  @!P0 NANOSLEEP.SYNCS 0x989680 ;  /* 0x009896800000895d */ /* 0x004fea0003900000 */
[----:B------:R-:W2:Y:S02]  /*9590*/  @!P0 SYNCS.PHASECHK.TRANS64 P0, [R0+URZ], R3 ;  /* 0x00000003000085a7 */ /* 0x000ea400080010ff */
[----:B--2---:R-:W-:Y:S05]  /*95a0*/  @!P0 BRA `(.L_x_165) ;  /* 0xfffffffc00f08947 */ /* 0x004fea000383ffff */
[----:B------:R-:W-:Y:S05]  /*95b0*/  BRA `(.L_x_166) ;  /* 0xffffff9000f07947 */ /* 0x000fea000383ffff */
.L_x_47:
[----:B---3--:R-:W-:-:S07]  /*95c0*/  MOV R0, UR5 ;  /* 0x0000000500007c02 */ /* 0x008fce0008000f00 */
.L_x_167:
[----:B-1----:R1:W2:Y:S02]  /*95d0*/  SYNCS.PHASECHK.TRANS64.TRYWAIT P0, [R0+URZ], R3 ;  /* 0x00000003000075a7 */ /* 0x0022a400080011ff */
[----:B--2---:R-:W-:Y:S05]  /*95e0*/  @!P0 NANOSLEEP.SYNCS 0x989680 ;  /* 0x009896800000895d */ /* 0x004fea0003900000 */
[----:B------:R-:W2:Y:S02]  /*95f0*/  @!P0 SYNCS.PHASECHK.TRANS64 P0, [R0+URZ], R3 ;  /* 0x00000003000085a7 */ /* 0x000ea400080010ff */
[----:B--2---:R-:W-:Y:S05]  /*9600*/  @!P0 BRA `(.L_x_167) ;  /* 0xfffffffc00f08947 */ /* 0x004fea000383ffff */
[----:B------:R-:W-:Y:S05]  /*9610*/  BRA `(.L_x_168) ;  /* 0xffffff9000fc7947 */ /* 0x000fea000383ffff */
.L_x_48:
[----:B---3--:R-:W-:-:S07]  /*9620*/  MOV R0, UR5 ;  /* 0x0000000500007c02 */ /* 0x008fce0008000f00 */
.L_x_169:
[----:B-1----:R1:W2:Y:S02]  /*9630*/  SYNCS.PHASECHK.TRANS64.TRYWAIT P0, [R0+URZ], R3 ;  /* 0x00000003000075a7 */ /* 0x0022a400080011ff */
[----:B--2---:R-:W-:Y:S05]  /*9640*/  @!P0 NANOSLEEP.SYNCS 0x989680 ;  /* 0x009896800000895d */ /* 0x004fea0003900000 */
[----:B------:R-:W2:Y:S02]  /*9650*/  @!P0 SYNCS.PHASECHK.TRANS64 P0, [R0+URZ], R3 ;  /* 0x00000003000085a7 */ /* 0x000ea400080010ff */
[----:B--2---:R-:W-:Y:S05]  /*9660*/  @!P0 BRA `(.L_x_169) ;  /* 0xfffffffc00f08947 */ /* 0x004fea000383ffff */
[----:B------:R-:W-:Y:S05]  /*9670*/  BRA `(.L_x_170) ;  /* 0xffffff9400087947 */ /* 0x000fea000383ffff */
.L_x_49:
[----:B---3--:R-:W-:-:S07]  /*9680*/  MOV R0, UR5 ;  /* 0x0000000500007c02 */ /* 0x008fce0008000f00 */
.L_x_171:
[----:B-1----:R1:W2:Y:S02]  /*9690*/  SYNCS.PHASECHK.TRANS64.TRYWAIT P0, [R0+URZ], R3 ;  /* 0x00000003000075a7 */ /* 0x0022a400080011ff */
[----:B--2---:R-:W-:Y:S05]  /*96a0*/  @!P0 NANOSLEEP.SYNCS 0x989680 ;  /* 0x009896800000895d */ /* 0x004fea0003900000 */
[----:B------:R-:W2:Y:S02]  /*96b0*/  @!P0 SYNCS.PHASECHK.TRANS64 P0, [R0+URZ], R3 ;  /* 0x00000003000085a7 */ /* 0x000ea400080010ff */
[----:B--2---:R-:W-:Y:S05]  /*96c0*/  @!P0 BRA `(.L_x_171) ;  /* 0xfffffffc00f08947 */ /* 0x004fea000383ffff */
[----:B------:R-:W-:Y:S05]  /*96d0*/  BRA `(.L_x_172) ;  /* 0xffffff9400147947 */ /* 0x000fea000383ffff */
.L_x_50:
[----:B---3--:R-:W-:-:S07]  /*96e0*/  MOV R0, UR5 ;  /* 0x0000000500007c02 */ /* 0x008fce0008000f00 */
.L_x_173:
[----:B-1----:R1:W2:Y:S02]  /*96f0*/  SYNCS.PHASECHK.TRANS64.TRYWAIT P0, [R0+URZ], R3 ;  /* 0x00000003000075a7 */ /* 0x0022a400080011ff */
[----:B--2---:R-:W-:Y:S05]  /*9700*/  @!P0 NANOSLEEP.SYNCS 0x989680 ;  /* 0x009896800000895d */ /* 0x004fea0003900000 */
[----:B------:R-:W2:Y:S02]  /*9710*/  @!P0 SYNCS.PHASECHK.TRANS64 P0, [R0+URZ], R3 ;  /* 0x00000003000085a7 */ /* 0x000ea400080010ff */
[----:B--2---:R-:W-:Y:S05]  /*9720*/  @!P0 BRA `(.L_x_173) ;  /* 0xfffffffc00f08947 */ /* 0x004fea000383ffff */
[----:B------:R-:W-:Y:S05]  /*9730*/  BRA `(.L_x_174) ;  /* 0xffffff9400207947 */ /* 0x000fea000383ffff */
.L_x_51:
[----:B---3--:R-:W-:-:S07]  /*9740*/  MOV R0, UR5 ;  /* 0x0000000500007c02 */ /* 0x008fce0008000f00 */
.L_x_175:
[----:B-1----:R1:W2:Y:S02]  /*9750*/  SYNCS.PHASECHK.TRANS64.TRYWAIT P0, [R0+URZ], R3 ;  /* 0x00000003000075a7 */ /* 0x0022a400080011ff */
[----:B--2---:R-:W-:Y:S05]  /*9760*/  @!P0 NANOSLEEP.SYNCS 0x989680 ;  /* 0x009896800000895d */ /* 0x004fea0003900000 */
[----:B------:R-:W2:Y:S02]  /*9770*/  @!P0 SYNCS.PHASECHK.TRANS64 P0, [R0+URZ], R3 ;  /* 0x00000003000085a7 */ /* 0x000ea400080010ff */
[----:B--2---:R-:W-:Y:S05]  /*9780*/  @!P0 BRA `(.L_x_175) ;  /* 0xfffffffc00f08947 */ /* 0x004fea000383ffff */
[----:B------:R-:W-:Y:S05]  /*9790*/  BRA `(.L_x_176) ;  /* 0xffffff94002c7947 */ /* 0x000fea000383ffff */
.L_x_52:
[----:B---3--:R-:W-:-:S07]  /*97a0*/  MOV R0, UR5 ;  /* 0x0000000500007c02 */ /* 0x008fce0008000f00 */
.L_x_177:
[----:B-1----:R1:W2:Y:S02]  /*97b0*/  SYNCS.PHASECHK.TRANS64.TRYWAIT P0, [R0+URZ], R3 ;  /* 0x00000003000075a7 */ /* 0x0022a400080011ff */
[----:B--2---:R-:W-:Y:S05]  /*97c0*/  @!P0 NANOSLEEP.SYNCS 0x989680 ;  /* 0x009896800000895d */ /* 0x004fea0003900000 */
[----:B------:R-:W2:Y:S02]  /*97d0*/  @!P0 SYNCS.PHASECHK.TRANS64 P0, [R0+URZ], R3 ;  /* 0x00000003000085a7 */ /* 0x000ea400080010ff */
[----:B--2---:R-:W-:Y:S05]  /*97e0*/  @!P0 BRA `(.L_x_177) ;  /* 0xfffffffc00f08947 */ /* 0x004fea000383ffff */
[----:B------:R-:W-:Y:S05]  /*97f0*/  BRA `(.L_x_178) ;  /* 0xffffff9400387947 */ /* 0x000fea000383ffff */
.L_x_53:
[----:B---3--:R-:W-:-:S07]  /*9800*/  MOV R0, UR5 ;  /* 0x0000000500007c02 */ /* 0x008fce0008000f00 */
.L_x_179:
[----:B-1----:R1:W2:Y:S02]  /*9810*/  SYNCS.PHASECHK.TRANS64.TRYWAIT P0, [R0+URZ], R3 ;  /* 0x00000003000075a7 */ /* 0x0022a400080011ff */
[----:B--2---:R-:W-:Y:S05]  /*9820*/  @!P0 NANOSLEEP.SYNCS 0x989680 ;  /* 0x009896800000895d */ /* 0x004fea0003900000 */
[----:B------:R-:W2:Y:S02]  /*9830*/  @!P0 SYNCS.PHASECHK.TRANS64 P0, [R0+URZ], R3 ;  /* 0x00000003000085a7 */ /* 0x000ea400080010ff */
[----:B--2---:R-:W-:Y:S05]  /*9840*/  @!P0 BRA `(.L_x_179) ;  /* 0xfffffffc00f08947 */ /* 0x004fea000383ffff */
[----:B------:R-:W-:Y:S05]  /*9850*/  BRA `(.L_x_180) ;  /* 0xffffff9400447947 */ /* 0x000fea000383ffff */
.L_x_54:
[----:B---3--:R-:W-:-:S07]  /*9860*/  MOV R0, UR5 ;  /* 0x0000000500007c02 */ /* 0x008fce0008000f00 */
.L_x_181:
[----:B-1----:R1:W2:Y:S02]  /*9870*/  SYNCS.PHASECHK.TRANS64.TRYWAIT P0, [R0+URZ], R3 ;  /* 0x00000003000075a7 */ /* 0x0022a400080011ff */
[----:B--2---:R-:W-:Y:S05]  /*9880*/  @!P0 NANOSLEEP.SYNCS 0x989680 ;  /* 0x009896800000895d */ /* 0x004fea0003900000 */
[----:B------:R-:W2:Y:S02]  /*9890*/  @!P0 SYNCS.PHASECHK.TRANS64 P0, [R0+URZ], R3 ;  /* 0x00000003000085a7 */ /* 0x000ea400080010ff */
[----:B--2---:R-:W-:Y:S05]  /*98a0*/  @!P0 BRA `(.L_x_181) ;  /* 0xfffffffc00f08947 */ /* 0x004fea000383ffff */
[----:B------:R-:W-:Y:S05]  /*98b0*/  BRA `(.L_x_182) ;  /* 0xffffff9400507947 */ /* 0x000fea000383ffff */
.L_x_55:
[----:B---3--:R-:W-:-:S07]  /*98c0*/  MOV R0, UR5 ;  /* 0x0000000500007c02 */ /* 0x008fce0008000f00 */
.L_x_183:
[----:B-1----:R1:W2:Y:S02]  /*98d0*/  SYNCS.PHASECHK.TRANS64.TRYWAIT P0, [R0+URZ], R3 ;  /* 0x00000003000075a7 */ /* 0x0022a400080011ff */
[----:B--2---:R-:W-:Y:S05]  /*98e0*/  @!P0 NANOSLEEP.SYNCS 0x989680 ;  /* 0x009896800000895d */ /* 0x004fea0003900000 */
[----:B------:R-:W2:Y:S02]  /*98f0*/  @!P0 SYNCS.PHASECHK.TRANS64 P0, [R0+URZ], R3 ;  /* 0x00000003000085a7 */ /* 0x000ea400080010ff */
[----:B--2---:R-:W-:Y:S05]  /*9900*/  @!P0 BRA `(.L_x_183) ;  /* 0xfffffffc00f08947 */ /* 0x004fea000383ffff */
[----:B------:R-:W-:Y:S05]  /*9910*/  BRA `(.L_x_184) ;  /* 0xffffff94005c7947 */ /* 0x000fea000383ffff */
.L_x_56:
[----:B---3--:R-:W-:-:S07]  /*9920*/  MOV R0, UR5 ;  /* 0x0000000500007c02 */ /* 0x008fce0008000f00 */
.L_x_185:
[----:B-1----:R1:W2:Y:S02]  /*9930*/  SYNCS.PHASECHK.TRANS64.TRYWAIT P0, [R0+URZ], R3 ;  /* 0x00000003000075a7 */ /* 0x0022a400080011ff */
[----:B--2---:R-:W-:Y:S05]  /*9940*/  @!P0 NANOSLEEP.SYNCS 0x989680 ;  /* 0x009896800000895d */ /* 0x004fea0003900000 */
[----:B------:R-:W2:Y:S02]  /*9950*/  @!P0 SYNCS.PHASECHK.TRANS64 P0, [R0+URZ], R3 ;  /* 0x00000003000085a7 */ /* 0x000ea400080010ff */
[----:B--2---:R-:W-:Y:S05]  /*9960*/  @!P0 BRA `(.L_x_185) ;  /* 0xfffffffc00f08947 */ /* 0x004fea000383ffff */
[----:B------:R-:W-:Y:S05]  /*9970*/  BRA `(.L_x_186) ;  /* 0xffffff9400687947 */ /* 0x000fea000383ffff */
.L_x_57:
[----:B---3--:R-:W-:-:S07]  /*9980*/  MOV R0, UR5 ;  /* 0x0000000500007c02 */ /* 0x008fce0008000f00 */
.L_x_187:
[----:B-1----:R1:W2:Y:S02]  /*9990*/  SYNCS.PHASECHK.TRANS64.TRYWAIT P0, [R0+URZ], R3 ;  /* 0x00000003000075a7 */ /* 0x0022a400080011ff */
[----:B--2---:R-:W-:Y:S05]  /*99a0*/  @!P0 NANOSLEEP.SYNCS 0x989680 ;  /* 0x009896800000895d */ /* 0x004fea0003900000 */
[----:B------:R-:W2:Y:S02]  /*99b0*/  @!P0 SYNCS.PHASECHK.TRANS64 P0, [R0+URZ], R3 ;  /* 0x00000003000085a7 */ /* 0x000ea400080010ff */
[----:B--2---:R-:W-:Y:S05]  /*99c0*/  @!P0 BRA `(.L_x_187) ;  /* 0xfffffffc00f08947 */ /* 0x004fea000383ffff */
[----:B------:R-:W-:Y:S05]  /*99d0*/  BRA `(.L_x_188) ;  /* 0xffffff9400747947 */ /* 0x000fea000383ffff */
.L_x_58:
[----:B---3--:R-:W-:-:S07]  /*99e0*/  MOV R0, UR5 ;  /* 0x0000000500007c02 */ /* 0x008fce0008000f00 */
.L_x_189:
[----:B-1----:R1:W2:Y:S02]  /*99f0*/  SYNCS.PHASECHK.TRANS64.TRYWAIT P0, [R0+URZ], R3 ;  /* 0x00000003000075a7 */ /* 0x0022a400080011ff */
[----:B--2---:R-:W-:Y:S05]  /*9a00*/  @!P0 NANOSLEEP.SYNCS 0x989680 ;  /* 0x009896800000895d */ /* 0x004fea0003900000 */
[----:B------:R-:W2:Y:S02]  /*9a10*/  @!P0 SYNCS.PHASECHK.TRANS64 P0, [R0+URZ], R3 ;  /* 0x00000003000085a7 */ /* 0x000ea400080010ff */
[----:B--2---:R-:W-:Y:S05]  /*9a20*/  @!P0 BRA `(.L_x_189) ;  /* 0xfffffffc00f08947 */ /* 0x004fea000383ffff */
[----:B------:R-:W-:Y:S05]  /*9a30*/  BRA `(.L_x_190) ;  /* 0xffffff9400807947 */ /* 0x000fea000383ffff */
.L_x_59:
[----:B---3--:R-:W-:-:S07]  /*9a40*/  MOV R0, UR5 ;  /* 0x0000000500007c02 */ /* 0x008fce0008000f00 */
.L_x_191:
[----:B-1----:R1:W2:Y:S02]  /*9a50*/  SYNCS.PHASECHK.TRANS64.TRYWAIT P0, [R0+URZ], R3 ;  /* 0x00000003000075a7 */ /* 0x0022a400080011ff */
[----:B--2---:R-:W-:Y:S05]  /*9a60*/  @!P0 NANOSLEEP.SYNCS 0x989680 ;  /* 0x009896800000895d */ /* 0x004fea0003900000 */
[----:B------:R-:W2:Y:S02]  /*9a70*/  @!P0 SYNCS.PHASECHK.TRANS64 P0, [R0+URZ], R3 ;  /* 0x00000003000085a7 */ /* 0x000ea400080010ff */
[----:B--2---:R-:W-:Y:S05]  /*9a80*/  @!P0 BRA `(.L_x_191) ;  /* 0xfffffffc00f08947 */ /* 0x004fea000383ffff */
[----:B------:R-:W-:Y:S05]  /*9a90*/  BRA `(.L_x_192) ;  /* 0xffffff94008c7947 */ /* 0x000fea000383ffff */
.L_x_60:
[----:B---3--:R-:W-:-:S07]  /*9aa0*/  MOV R0, UR5 ;  /* 0x0000000500007c02 */ /* 0x008fce0008000f00 */
.L_x_193:
[----:B-1----:R1:W2:Y:S02]  /*9ab0*/  SYNCS.PHASECHK.TRANS64.TRYWAIT P0, [R0+URZ], R3 ;  /* 0x00000003000075a7 */ /* 0x0022a400080011ff */
[----:B--2---:R-:W-:Y:S05]  /*9ac0*/  @!P0 NANOSLEEP.SYNCS 0x989680 ;  /* 0x009896800000895d */ /* 0x004fea0003900000 */
[----:B------:R-:W2:Y:S02]  /*9ad0*/  @!P0 SYNCS.PHASECHK.TRANS64 P0, [R0+URZ], R3 ;  /* 0x00000003000085a7 */ /* 0x000ea400080010ff */
[----:B--2---:R-:W-:Y:S05]  /*9ae0*/  @!P0 BRA `(.L_x_193) ;  /* 0xfffffffc00f08947 */ /* 0x004fea000383ffff */
[----:B------:R-:W-:Y:S05]  /*9af0*/  BRA `(.L_x_194) ;  /* 0xffffff9400987947 */ /* 0x000fea000383ffff */
.L_x_61:
[----:B---3--:R-:W-:-:S07]  /*9b00*/  MOV R0, UR5 ;  /* 0x0000000500007c02 */ /* 0x008fce0008000f00 */
.L_x_195:
[----:B-1----:R1:W2:Y:S02]  /*9b10*/  SYNCS.PHASECHK.TRANS64.TRYWAIT P0, [R0+URZ], R3 ;  /* 0x00000003000075a7 */ /* 0x0022a400080011ff */
[----:B--2---:R-:W-:Y:S05]  /*9b20*/  @!P0 NANOSLEEP.SYNCS 0x989680 ;  /* 0x009896800000895d */ /* 0x004fea0003900000 */
[----:B------:R-:W2:Y:S02]  /*9b30*/  @!P0 SYNCS.PHASECHK.TRANS64 P0, [R0+URZ], R3 ;  /* 0x00000003000085a7 */ /* 0x000ea400080010ff */
[----:B--2---:R-:W-:Y:S05]  /*9b40*/  @!P0 BRA `(.L_x_195) ;  /* 0xfffffffc00f08947 */ /* 0x004fea000383ffff */
[----:B------:R-:W-:Y:S05]  /*9b50*/  BRA `(.L_x_196) ;  /* 0xffffff9400a47947 */ /* 0x000fea000383ffff */
.L_x_62:
[----:B---3--:R-:W-:-:S07]  /*9b60*/  MOV R0, UR5 ;  /* 0x0000000500007c02 */ /* 0x008fce0008000f00 */
.L_x_197:
[----:B-1----:R1:W2:Y:S02]  /*9b70*/  SYNCS.PHASECHK.TRANS64.TRYWAIT P0, [R0+URZ], R3 ;  /* 0x00000003000075a7 */ /* 0x0022a400080011ff */
[----:B--2---:R-:W-:Y:S05]  /*9b80*/  @!P0 NANOSLEEP.SYNCS 0x989680 ;  /* 0x009896800000895d */ /* 0x004fea0003900000 */
[----:B------:R-:W2:Y:S02]  /*9b90*/  @!P0 SYNCS.PHASECHK.TRANS64 P0, [R0+URZ], R3 ;  /* 0x00000003000085a7 */ /* 0x000ea400080010ff */
[----:B--2---:R-:W-:Y:S05]  /*9ba0*/  @!P0 BRA `(.L_x_197) ;  /* 0xfffffffc00f08947 */ /* 0x004fea000383ffff */
[----:B------:R-:W-:Y:S05]  /*9bb0*/  BRA `(.L_x_198) ;  /* 0xffffff9400b07947 */ /* 0x000fea000383ffff */
.L_x_65:
[----:B-1----:R1:W2:Y:S02]  /*9bc0*/  SYNCS.PHASECHK.TRANS64.TRYWAIT P0, [R0+URZ+0x1e0], R4 ;  /* 0x0001e004000075a7 */ /* 0x0022a400080011ff */
[----:B--2---:R-:W-:Y:S05]  /*9bd0*/  @!P0 NANOSLEEP.SYNCS 0x989680 ;  /* 0x009896800000895d */ /* 0x004fea0003900000 */
[----:B------:R-:W2:Y:S02]  /*9be0*/  @!P0 SYNCS.PHASECHK.TRANS64 P0, [R0+URZ+0x1e0], R4 ;  /* 0x0001e004000085a7 */ /* 0x000ea400080010ff */
[----:B--2---:R-:W-:Y:S05]  /*9bf0*/  @!P0 BRA `(.L_x_65) ;  /* 0xfffffffc00f08947 */ /* 0x004fea000383ffff */
[----:B------:R-:W-:Y:S05]  /*9c00*/  BRA `(.L_x_199) ;  /* 0xffffff9800107947 */ /* 0x000fea000383ffff */
.L_x_66:
[----:B------:R-:W-:-:S07]  /*9c10*/  MOV R0, UR5 ;  /* 0x0000000500007c02 */ /* 0x000fce0008000f00 */
.L_x_200:
[----:B-1----:R1:W2:Y:S02]  /*9c20*/  SYNCS.PHASECHK.TRANS64.TRYWAIT P0, [R0+URZ+0x190], R5 ;  /* 0x00019005000075a7 */ /* 0x0022a400080011ff */
[----:B--2---:R-:W-:Y:S05]  /*9c30*/  @!P0 NANOSLEEP.SYNCS 0x989680 ;  /* 0x009896800000895d */ /* 0x004fea0003900000 */
[----:B------:R-:W2:Y:S02]  /*9c40*/  @!P0 SYNCS.PHASECHK.TRANS64 P0, [R0+URZ+0x190], R5 ;  /* 0x00019005000085a7 */ /* 0x000ea400080010ff */
[----:B--2---:R-:W-:Y:S05]  /*9c50*/  @!P0 BRA `(.L_x_200) ;  /* 0xfffffffc00f08947 */ /* 0x004fea000383ffff */
[----:B------:R-:W-:Y:S05]  /*9c60*/  BRA `(.L_x_201) ;  /* 0xffffff9800207947 */ /* 0x000fea000383ffff */
.L_x_67:
[----:B-1----:R1:W2:Y:S02]  /*9c70*/  SYNCS.PHASECHK.TRANS64.TRYWAIT P1, [R0+URZ+0x180], R4 ;  /* 0x00018004000075a7 */ /* 0x0022a400080211ff */
[----:B--2---:R-:W-:Y:S05]  /*9c80*/  @!P1 NANOSLEEP.SYNCS 0x989680 ;  /* 0x009896800000995d */ /* 0x004fea0003900000 */
[----:B------:R-:W2:Y:S02]  /*9c90*/  @!P1 SYNCS.PHASECHK.TRANS64 P1, [R0+URZ+0x180], R4 ;  /* 0x00018004000095a7 */ /* 0x000ea400080210ff */
[----:B--2---:R-:W-:Y:S05]  /*9ca0*/  @!P1 BRA `(.L_x_67) ;  /* 0xfffffffc00f09947 */ /* 0x004fea000383ffff */
[----:B------:R-:W-:Y:S05]  /*9cb0*/  BRA `(.L_x_202) ;  /* 0xffffff9800507947 */ /* 0x000fea000383ffff */
.L_x_70:
[----:B------:R-:W-:-:S07]  /*9cc0*/  MOV R0, UR5 ;  /* 0x0000000500007c02 */ /* 0x000fce0008000f00 */
.L_x_203:
[----:B-1----:R1:W2:Y:S02]  /*9cd0*/  SYNCS.PHASECHK.TRANS64.TRYWAIT P0, [R0+URZ+0x190], R2 ;  /* 0x00019002000075a7 */ /* 0x0022a400080011ff */
[----:B--2---:R-:W-:Y:S05]  /*9ce0*/  @!P0 NANOSLEEP.SYNCS 0x989680 ;  /* 0x009896800000895d */ /* 0x004fea0003900000 */
[----:B------:R-:W2:Y:S02]  /*9cf0*/  @!P0 SYNCS.PHASECHK.TRANS64 P0, [R0+URZ+0x190], R2 ;  /* 0x00019002000085a7 */ /* 0x000ea400080010ff */
[----:B--2---:R-:W-:Y:S05]  /*9d00*/  @!P0 BRA `(.L_x_203) ;  /* 0xfffffffc00f08947 */ /* 0x004fea000383ffff */
[----:B------:R-:W-:Y:S05]  /*9d10*/  BRA `(.L_x_69) ;  /* 0xffffff9800a47947 */ /* 0x000fea000383ffff */
.L_x_79:
[----:B-1----:R-:W-:-:S04]  /*9d20*/  MOV R4, UR4 ;  /* 0x0000000400047c02 */ /* 0x002fc80008000f00 */
[----:B------:R1:W2:Y:S03]  /*9d30*/  SYNCS.PHASECHK.TRANS64.TRYWAIT P0, [R4+URZ+0x8], R5 ;  /* 0x00000805040075a7 */ /* 0x0002a600080011ff */
[----:B--2---:R-:W-:Y:S05]  /*9d40*/  @!P0 NANOSLEEP.SYNCS 0x989680 ;  /* 0x009896800000895d */ /* 0x004fea0003900000 */
[----:B------:R-:W2:Y:S02]  /*9d50*/  @!P0 SYNCS.PHASECHK.TRANS64 P0, [R4+URZ+0x8], R5 ;  /* 0x00000805040085a7 */ /* 0x000ea400080010ff */
[----:B--2---:R-:W-:Y:S05]  /*9d60*/  @!P0 BRA `(.L_x_79) ;  /* 0xfffffffc00ec8947 */ /* 0x004fea000383ffff */
[----:B------:R-:W-:Y:S05]  /*9d70*/  BRA `(.L_x_78) ;  /* 0xffffff9c00587947 */ /* 0x000fea000383ffff */
.L_x_81:
[----:B------:R-:W-:Y:S01]  /*9d80*/  BSSY B0, `(.L_x_204) ;  /* 0x0000006000007945 */ /* 0x000fe20003800000 */
[----:B------:R-:W-:-:S07]  /*9d90*/  MOV R15, 0xffffffff ;  /* 0xffffffff000f7802 */ /* 0x000fce0000000f00 */
[----:B-1---5:R-:W-:Y:S05]  /*9da0*/  WARPSYNC.COLLECTIVE R15, `(.L_x_205) ;  /* 0x000000000f0c7348 */ /* 0x022fea0003c00000 */
[----:B------:R-:W-:Y:S02]  /*9db0*/  ELECT P6, UR79, PT ;  /* 0x00000000004f782f */ /* 0x000fe400038c0000 */
[----:B------:R-:W-:Y:S01]  /*9dc0*/  MOV R14, UR79 ;  /* 0x0000004f000e7c02 */ /* 0x000fe20008000f00 */
[----:B-1---5:R-:W-:Y:S10]  /*9dd0*/  ENDCOLLECTIVE ;  /* 0x000000000000791b */ /* 0x022ff40003800000 */
.L_x_205:
[----:B------:R-:W-:Y:S05]  /*9de0*/  BSYNC B0 ;  /* 0x0000000000007941 */ /* 0x000fea0003800000 */
.L_x_204:
[----:B------:R-:W-:Y:S05]  /*9df0*/  BRA `(.L_x_206) ;  /* 0xffffff9c00887947 */ /* 0x000fea000383ffff */
.L_x_83:
[----:B-1----:R-:W-:-:S04]  /*9e00*/  MOV R2, UR4 ;  /* 0x0000000400027c02 */ /* 0x002fc80008000f00 */
[----:B------:R1:W2:Y:S03]  /*9e10*/  SYNCS.PHASECHK.TRANS64.TRYWAIT P0, [R2+URZ+0x8], R3 ;  /* 0x00000803020075a7 */ /* 0x0002a600080011ff */
[----:B--2---:R-:W-:Y:S05]  /*9e20*/  @!P0 NANOSLEEP.SYNCS 0x989680 ;  /* 0x009896800000895d */ /* 0x004fea0003900000 */
[----:B------:R-:W2:Y:S02]  /*9e30*/  @!P0 SYNCS.PHASECHK.TRANS64 P0, [R2+URZ+0x8], R3 ;  /* 0x00000803020085a7 */ /* 0x000ea400080010ff */
[----:B--2---:R-:W-:Y:S05]  /*9e40*/  @!P0 BRA `(.L_x_83) ;  /* 0xfffffffc00ec8947 */ /* 0x004fea000383ffff */
[----:B------:R-:W-:Y:S05]  /*9e50*/  BRA `(.L_x_82) ;  /* 0xffffff9c008c7947 */ /* 0x000fea000383ffff */
.L_x_84:
[----:B-1----:R1:W2:Y:S02]  /*9e60*/  SYNCS.PHASECHK.TRANS64.TRYWAIT P0, [R0+URZ+0x180], R4 ;  /* 0x00018004000075a7 */ /* 0x0022a400080011ff */
[----:B--2---:R-:W-:Y:S05]  /*9e70*/  @!P0 NANOSLEEP.SYNCS 0x989680 ;  /* 0x009896800000895d */ /* 0x004fea0003900000 */
[----:B------:R-:W2:Y:S02]  /*9e80*/  @!P0 SYNCS.PHASECHK.TRANS64 P0, [R0+URZ+0x180], R4 ;  /* 0x00018004000085a7 */ /* 0x000ea400080010ff */
[----:B--2---:R-:W-:Y:S05]  /*9e90*/  @!P0 BRA `(.L_x_84) ;  /* 0xfffffffc00f08947 */ /* 0x004fea000383ffff */
[----:B------:R-:W-:Y:S05]  /*9ea0*/  BRA `(.L_x_207) ;  /* 0xffffffa000687947 */ /* 0x000fea000383ffff */
.L_x_86:
[----:B------:R-:W-:-:S07]  /*9eb0*/  MOV R0, UR19 ;  /* 0x0000001300007c02 */ /* 0x000fce0008000f00 */
.L_x_208:
[----:B-1----:R1:W2:Y:S02]  /*9ec0*/  SYNCS.PHASECHK.TRANS64.TRYWAIT P0, [R0+URZ+0x1c0], R4 ;  /* 0x0001c004000075a7 */ /* 0x0022a400080011ff */
[----:B--2---:R-:W-:Y:S05]  /*9ed0*/  @!P0 NANOSLEEP.SYNCS 0x989680 ;  /* 0x009896800000895d */ /* 0x004fea0003900000 */
[----:B------:R-:W2:Y:S02]  /*9ee0*/  @!P0 SYNCS.PHASECHK.TRANS64 P0, [R0+URZ+0x1c0], R4 ;  /* 0x0001c004000085a7 */ /* 0x000ea400080010ff */
[----:B--2---:R-:W-:Y:S05]  /*9ef0*/  @!P0 BRA `(.L_x_208) ;  /* 0xfffffffc00f08947 */ /* 0x004fea000383ffff */
[----:B------:R-:W-:Y:S05]  /*9f00*/  BRA `(.L_x_209) ;  /* 0xffffffa000b47947 */ /* 0x000fea000383ffff */
.L_x_89:
[----:B------:R-:W-:Y:S07]  /*9f10*/  MOV R0, UR7 ;  /* 0x0000000700007c02 */ /* 0x000fee0008000f00 */
.L_x_210:
[----:B-1----:R1:W2:Y:S02]  /*9f20*/  SYNCS.PHASECHK.TRANS64.TRYWAIT P0, [R0+URZ], R4 ;  /* 0x00000004000075a7 */ /* 0x0022a400080011ff */
[----:B--2---:R-:W-:Y:S05]  /*9f30*/  @!P0 NANOSLEEP.SYNCS 0x989680 ;  /* 0x009896800000895d */ /* 0x004fea0003900000 */
[----:B------:R-:W2:Y:S02]  /*9f40*/  @!P0 SYNCS.PHASECHK.TRANS64 P0, [R0+URZ], R4 ;  /* 0x00000004000085a7 */ /* 0x000ea400080010ff */
[----:B--2---:R-:W-:Y:S05]  /*9f50*/  @!P0 BRA `(.L_x_210) ;  /* 0xfffffffc00f08947 */ /* 0x004fea000383ffff */
[----:B------:R-:W-:Y:S05]  /*9f60*/  BRA `(.L_x_88) ;  /* 0xffffffa000c87947 */ /* 0x000fea000383ffff */
.L_x_93:
[----:B-1----:R-:W-:-:S07]  /*9f70*/  MOV R0, UR6 ;  /* 0x0000000600007c02 */ /* 0x002fce0008000f00 */
.L_x_211:
[----:B-1----:R1:W2:Y:S02]  /*9f80*/  SYNCS.PHASECHK.TRANS64.TRYWAIT P0, [R0+URZ], R2 ;  /* 0x00000002000075a7 */ /* 0x0022a400080011ff */
[----:B--2---:R-:W-:Y:S05]  /*9f90*/  @!P0 NANOSLEEP.SYNCS 0x989680 ;  /* 0x009896800000895d */ /* 0x004fea0003900000 */
[----:B------:R-:W2:Y:S02]  /*9fa0*/  @!P0 SYNCS.PHASECHK.TRANS64 P0, [R0+URZ], R2 ;  /* 0x00000002000085a7 */ /* 0x000ea400080010ff */
[----:B--2---:R-:W-:Y:S05]  /*9fb0*/  @!P0 BRA `(.L_x_211) ;  /* 0xfffffffc00f08947 */ /* 0x004fea000383ffff */
[----:B------:R-:W-:Y:S05]  /*9fc0*/  BRA `(.L_x_212) ;  /* 0xffffffa400947947 */ /* 0x000fea000383ffff */
.L_x_94:
[----:B------:R-:W-:-:S07]  /*9fd0*/  MOV R0, UR6 ;  /* 0x0000000600007c02 */ /* 0x000fce0008000f00 */
.L_x_213:
[----:B-1----:R1:W2:Y:S02]  /*9fe0*/  SYNCS.PHASECHK.TRANS64.TRYWAIT P0, [R0+URZ], R3 ;  /* 0x00000003000075a7 */ /* 0x0022a400080011ff */
[----:B--2---:R-:W-:Y:S05]  /*9ff0*/  @!P0 NANOSLEEP.SYNCS 0x989680 ;  /* 0x009896800000895d */ /* 0x004fea0003900000 */
[----:B------:R-:W2:Y:S02]  /*a000*/  @!P0 SYNCS.PHASECHK.TRANS64 P0, [R0+URZ], R3 ;  /* 0x00000003000085a7 */ /* 0x000ea400080010ff */
[----:B--2---:R-:W-:Y:S05]  /*a010*/  @!P0 BRA `(.L_x_213) ;  /* 0xfffffffc00f08947 */ /* 0x004fea000383ffff */
[----:B------:R-:W-:Y:S05]  /*a020*/  BRA `(.L_x_214) ;  /* 0xffffffa400a07947 */ /* 0x000fea000383ffff */
.L_x_95:
[----:B------:R-:W-:-:S07]  /*a030*/  MOV R0, UR6 ;  /* 0x0000000600007c02 */ /* 0x000fce0008000f00 */
.L_x_215:
[----:B-1----:R1:W2:Y:S02]  /*a040*/  SYNCS.PHASECHK.TRANS64.TRYWAIT P0, [R0+URZ], R3 ;  /* 0x00000003000075a7 */ /* 0x0022a400080011ff */
[----:B--2---:R-:W-:Y:S05]  /*a050*/  @!P0 NANOSLEEP.SYNCS 0x989680 ;  /* 0x009896800000895d */ /* 0x004fea0003900000 */
[----:B------:R-:W2:Y:S02]  /*a060*/  @!P0 SYNCS.PHASECHK.TRANS64 P0, [R0+URZ], R3 ;  /* 0x00000003000085a7 */ /* 0x000ea400080010ff */
[----:B--2---:R-:W-:Y:S05]  /*a070*/  @!P0 BRA `(.L_x_215) ;  /* 0xfffffffc00f08947 */ /* 0x004fea000383ffff */
[----:B------:R-:W-:Y:S05]  /*a080*/  BRA `(.L_x_216) ;  /* 0xffffffa400ac7947 */ /* 0x000fea000383ffff */
.L_x_98:
[----:B------:R-:W-:-:S07]  /*a090*/  MOV R0, UR11 ;  /* 0x0000000b00007c02 */ /* 0x000fce0008000f00 */
.L_x_217:
[----:B-1----:R1:W2:Y:S02]  /*a0a0*/  SYNCS.PHASECHK.TRANS64.TRYWAIT P1, [R0+URZ+0x200], R2 ;  /* 0x00020002000075a7 */ /* 0x0022a400080211ff */
[----:B--2---:R-:W-:Y:S05]  /*a0b0*/  @!P1 NANOSLEEP.SYNCS 0x989680 ;  /* 0x009896800000995d */ /* 0x004fea0003900000 */
[----:B------:R-:W2:Y:S02]  /*a0c0*/  @!P1 SYNCS.PHASECHK.TRANS64 P1, [R0+URZ+0x200], R2 ;  /* 0x00020002000095a7 */ /* 0x000ea400080210ff */
[----:B--2---:R-:W-:Y:S05]  /*a0d0*/  @!P1 BRA `(.L_x_217) ;  /* 0xfffffffc00f09947 */ /* 0x004fea000383ffff */
[----:B------:R-:W-:Y:S05]  /*a0e0*/  BRA `(.L_x_218) ;  /* 0xffffffa400f87947 */ /* 0x000fea000383ffff */
.L_x_103:
[----:B--2---:R2:W4:Y:S02]  /*a0f0*/  SYNCS.PHASECHK.TRANS64.TRYWAIT P0, [R0+URZ+0x180], R2 ;  /* 0x00018002000075a7 */ /* 0x00452400080011ff */
[----:B----4-:R-:W-:Y:S05]  /*a100*/  @!P0 NANOSLEEP.SYNCS 0x989680 ;  /* 0x009896800000895d */ /* 0x010fea0003900000 */
[----:B------:R-:W4:Y:S02]  /*a110*/  @!P0 SYNCS.PHASECHK.TRANS64 P0, [R0+URZ+0x180], R2 ;  /* 0x00018002000085a7 */ /* 0x000f2400080010ff */
[----:B----4-:R-:W-:Y:S05]  /*a120*/  @!P0 BRA `(.L_x_103) ;  /* 0xfffffffc00f08947 */ /* 0x010fea000383ffff */
[----:B------:R-:W-:Y:S05]  /*a130*/  BRA `(.L_x_219) ;  /* 0xffffffac00087947 */ /* 0x000fea000383ffff */
.L_x_106:
[----:B------:R-:W-:Y:S07]  /*a140*/  MOV R0, UR7 ;  /* 0x0000000700007c02 */ /* 0x000fee0008000f00 */
.L_x_220:
[----:B--2---:R2:W4:Y:S02]  /*a150*/  SYNCS.PHASECHK.TRANS64.TRYWAIT P0, [R0+URZ+0x178], R2 ;  /* 0x00017802000075a7 */ /* 0x00452400080011ff */
[----:B----4-:R-:W-:Y:S05]  /*a160*/  @!P0 NANOSLEEP.SYNCS 0x989680 ;  /* 0x009896800000895d */ /* 0x010fea0003900000 */
[----:B------:R-:W4:Y:S02]  /*a170*/  @!P0 SYNCS.PHASECHK.TRANS64 P0, [R0+URZ+0x178], R2 ;  /* 0x00017802000085a7 */ /* 0x000f2400080010ff */
[----:B----4-:R-:W-:Y:S05]  /*a180*/  @!P0 BRA `(.L_x_220) ;  /* 0xfffffffc00f08947 */ /* 0x010fea000383ffff */
[----:B------:R-:W-:Y:S05]  /*a190*/  BRA `(.L_x_105) ;  /* 0xffffffac00e87947 */ /* 0x000fea000383ffff */
.L_x_109:
[----:B------:R-:W-:Y:S07]  /*a1a0*/  MOV R0, UR7 ;  /* 0x0000000700007c02 */ /* 0x000fee0008000f00 */
.L_x_221:
[----:B-1----:R1:W2:Y:S02]  /*a1b0*/  SYNCS.PHASECHK.TRANS64.TRYWAIT P0, [R0+URZ+0x158], R14 ;  /* 0x0001580e000075a7 */ /* 0x0022a400080011ff */
[----:B--2---:R-:W-:Y:S05]  /*a1c0*/  @!P0 NANOSLEEP.SYNCS 0x989680 ;  /* 0x009896800000895d */ /* 0x004fea0003900000 */
[----:B------:R-:W2:Y:S02]  /*a1d0*/  @!P0 SYNCS.PHASECHK.TRANS64 P0, [R0+URZ+0x158], R14 ;  /* 0x0001580e000085a7 */ /* 0x000ea400080010ff */
[----:B--2---:R-:W-:Y:S05]  /*a1e0*/  @!P0 BRA `(.L_x_221) ;  /* 0xfffffffc00f08947 */ /* 0x004fea000383ffff */
[----:B------:R-:W-:Y:S05]  /*a1f0*/  BRA `(.L_x_222) ;  /* 0xffffffb000607947 */ /* 0x000fea000383ffff */
.L_x_110:
[----:B------:R-:W-:Y:S07]  /*a200*/  MOV R0, UR7 ;  /* 0x0000000700007c02 */ /* 0x000fee0008000f00 */
.L_x_223:
[----:B-1----:R1:W2:Y:S02]  /*a210*/  SYNCS.PHASECHK.TRANS64.TRYWAIT P0, [R0+URZ+0x160], R14 ;  /* 0x0001600e000075a7 */ /* 0x0022a400080011ff */
[----:B--2---:R-:W-:Y:S05]  /*a220*/  @!P0 NANOSLEEP.SYNCS 0x989680 ;  /* 0x009896800000895d */ /* 0x004fea0003900000 */
[----:B------:R-:W2:Y:S02]  /*a230*/  @!P0 SYNCS.PHASECHK.TRANS64 P0, [R0+URZ+0x160], R14 ;  /* 0x0001600e000085a7 */ /* 0x000ea400080010ff */
[----:B--2---:R-:W-:Y:S05]  /*a240*/  @!P0 BRA `(.L_x_223) ;  /* 0xfffffffc00f08947 */ /* 0x004fea000383ffff */
[----:B------:R-:W-:Y:S05]  /*a250*/  BRA `(.L_x_224) ;  /* 0xffffffb000b47947 */ /* 0x000fea000383ffff */
.L_x_111:
[----:B------:R-:W-:Y:S07]  /*a260*/  MOV R0, UR7 ;  /* 0x0000000700007c02 */ /* 0x000fee0008000f00 */
.L_x_225:
[----:B-1----:R1:W2:Y:S02]  /*a270*/  SYNCS.PHASECHK.TRANS64.TRYWAIT P0, [R0+URZ+0x168], R14 ;  /* 0x0001680e000075a7 */ /* 0x0022a400080011ff */
[----:B--2---:R-:W-:Y:S05]  /*a280*/  @!P0 NANOSLEEP.SYNCS 0x989680 ;  /* 0x009896800000895d */ /* 0x004fea0003900000 */
[----:B------:R-:W2:Y:S02]  /*a290*/  @!P0 SYNCS.PHASECHK.TRANS64 P0, [R0+URZ+0x168], R14 ;  /* 0x0001680e000085a7 */ /* 0x000ea400080010ff */
[----:B--2---:R-:W-:Y:S05]  /*a2a0*/  @!P0 BRA `(.L_x_225) ;  /* 0xfffffffc00f08947 */ /* 0x004fea000383ffff */
[----:B------:R-:W-:Y:S05]  /*a2b0*/  BRA `(.L_x_226) ;  /* 0xffffffb400547947 */ /* 0x000fea000383ffff */
.L_x_113:
[----:B------:R-:W-:-:S07]  /*a2c0*/  MOV R0, UR7 ;  /* 0x0000000700007c02 */ /* 0x000fce0008000f00 */
.L_x_227:
[----:B-1----:R1:W4:Y:S02]  /*a2d0*/  SYNCS.PHASECHK.TRANS64.TRYWAIT P0, [R0+URZ+0x158], R2 ;  /* 0x00015802000075a7 */ /* 0x00232400080011ff */
[----:B----4-:R-:W-:Y:S05]  /*a2e0*/  @!P0 NANOSLEEP.SYNCS 0x989680 ;  /* 0x009896800000895d */ /* 0x010fea0003900000 */
[----:B------:R-:W4:Y:S02]  /*a2f0*/  @!P0 SYNCS.PHASECHK.TRANS64 P0, [R0+URZ+0x158], R2 ;  /* 0x00015802000085a7 */ /* 0x000f2400080010ff */
[----:B----4-:R-:W-:Y:S05]  /*a300*/  @!P0 BRA `(.L_x_227) ;  /* 0xfffffffc00f08947 */ /* 0x010fea000383ffff */
[----:B------:R-:W-:Y:S05]  /*a310*/  BRA `(.L_x_228) ;  /* 0xffffffb400dc7947 */ /* 0x000fea000383ffff */
.L_x_114:
[----:B-1----:R-:W-:-:S07]  /*a320*/  MOV R0, UR7 ;  /* 0x0000000700007c02 */ /* 0x002fce0008000f00 */
.L_x_229:
[----:B-1----:R1:W4:Y:S02]  /*a330*/  SYNCS.PHASECHK.TRANS64.TRYWAIT P0, [R0+URZ+0x160], R2 ;  /* 0x00016002000075a7 */ /* 0x00232400080011ff */
[----:B----4-:R-:W-:Y:S05]  /*a340*/  @!P0 NANOSLEEP.SYNCS 0x989680 ;  /* 0x009896800000895d */ /* 0x010fea0003900000 */
[----:B------:R-:W4:Y:S02]  /*a350*/  @!P0 SYNCS.PHASECHK.TRANS64 P0, [R0+URZ+0x160], R2 ;  /* 0x00016002000085a7 */ /* 0x000f2400080010ff */
[----:B----4-:R-:W-:Y:S05]  /*a360*/  @!P0 BRA `(.L_x_229) ;  /* 0xfffffffc00f08947 */ /* 0x010fea000383ffff */
[----:B------:R-:W-:Y:S05]  /*a370*/  BRA `(.L_x_230) ;  /* 0xffffffb400cc7947 */ /* 0x000fea000383ffff */
.L_x_116:
[----:B--2---:R2:W3:Y:S02]  /*a380*/  SYNCS.PHASECHK.TRANS64.TRYWAIT P0, [R0+URZ+0x180], R2 ;  /* 0x00018002000075a7 */ /* 0x0044e400080011ff */
[----:B---3--:R-:W-:Y:S05]  /*a390*/  @!P0 NANOSLEEP.SYNCS 0x989680 ;  /* 0x009896800000895d */ /* 0x008fea0003900000 */
[----:B------:R-:W3:Y:S02]  /*a3a0*/  @!P0 SYNCS.PHASECHK.TRANS64 P0, [R0+URZ+0x180], R2 ;  /* 0x00018002000085a7 */ /* 0x000ee400080010ff */
[----:B---3--:R-:W-:Y:S05]  /*a3b0*/  @!P0 BRA `(.L_x_116) ;  /* 0xfffffffc00f08947 */ /* 0x008fea000383ffff */
[----:B------:R-:W-:Y:S05]  /*a3c0*/  BRA `(.L_x_231) ;  /* 0xffffffb800a87947 */ /* 0x000fea000383ffff */
.L_x_127:
[----:B-1----:R-:W-:Y:S04]  /*a3d0*/  MOV R2, UR48 ;  /* 0x0000003000027c02 */ /* 0x002fe80008000f00 */
[----:B------:R1:W3:Y:S03]  /*a3e0*/  SYNCS.PHASECHK.TRANS64.TRYWAIT P1, [R2+URZ+0x140], R3 ;  /* 0x00014003020075a7 */ /* 0x0002e600080211ff */
[----:B---3--:R-:W-:Y:S05]  /*a3f0*/  @!P1 NANOSLEEP.SYNCS 0x989680 ;  /* 0x009896800000995d */ /* 0x008fea0003900000 */
[----:B------:R-:W3:Y:S02]  /*a400*/  @!P1 SYNCS.PHASECHK.TRANS64 P1, [R2+URZ+0x140], R3 ;  /* 0x00014003020095a7 */ /* 0x000ee400080210ff */
[----:B---3--:R-:W-:Y:S05]  /*a410*/  @!P1 BRA `(.L_x_127) ;  /* 0xfffffffc00ec9947 */ /* 0x008fea000383ffff */
[----:B------:R-:W-:Y:S05]  /*a420*/  BRA `(.L_x_126) ;  /* 0xffffffc400b47947 */ /* 0x000fea000383ffff */
.L_x_129:
[----:B-1----:R1:W4:Y:S02]  /*a430*/  SYNCS.PHASECHK.TRANS64.TRYWAIT P0, [R112+URZ+0x1a0], R0 ;  /* 0x0001a000700075a7 */ /* 0x00232400080011ff */
[----:B----4-:R-:W-:Y:S05]  /*a440*/  @!P0 NANOSLEEP.SYNCS 0x989680 ;  /* 0x009896800000895d */ /* 0x010fea0003900000 */
[----:B------:R-:W4:Y:S02]  /*a450*/  @!P0 SYNCS.PHASECHK.TRANS64 P0, [R112+URZ+0x1a0], R0 ;  /* 0x0001a000700085a7 */ /* 0x000f2400080010ff */
[----:B----4-:R-:W-:Y:S05]  /*a460*/  @!P0 BRA `(.L_x_129) ;  /* 0xfffffffc00f08947 */ /* 0x010fea000383ffff */
[----:B------:R-:W-:Y:S05]  /*a470*/  BRA `(.L_x_128) ;  /* 0xffffffc400dc7947 */ /* 0x000fea000383ffff */
.L_x_138:
[----:B--2---:R2:W4:Y:S02]  /*a480*/  SYNCS.PHASECHK.TRANS64.TRYWAIT P0, [R2+URZ+0x140], R0 ;  /* 0x00014000020075a7 */ /* 0x00452400080011ff */
[----:B----4-:R-:W-:Y:S05]  /*a490*/  @!P0 NANOSLEEP.SYNCS 0x989680 ;  /* 0x009896800000895d */ /* 0x010fea0003900000 */
[----:B------:R-:W4:Y:S02]  /*a4a0*/  @!P0 SYNCS.PHASECHK.TRANS64 P0, [R2+URZ+0x140], R0 ;  /* 0x00014000020085a7 */ /* 0x000f2400080010ff */
[----:B----4-:R-:W-:Y:S05]  /*a4b0*/  @!P0 BRA `(.L_x_138) ;  /* 0xfffffffc00f08947 */ /* 0x010fea000383ffff */
[----:B------:R-:W-:Y:S05]  /*a4c0*/  BRA `(.L_x_137) ;  /* 0xffffffd000cc7947 */ /* 0x000fea000383ffff */
.L_x_147:
[----:B--2---:R2:W4:Y:S02]  /*a4d0*/  SYNCS.PHASECHK.TRANS64.TRYWAIT P0, [R4+URZ+0x140], R5 ;  /* 0x00014005040075a7 */ /* 0x00452400080011ff */
[----:B----4-:R-:W-:Y:S05]  /*a4e0*/  @!P0 NANOSLEEP.SYNCS 0x989680 ;  /* 0x009896800000895d */ /* 0x010fea0003900000 */
[----:B------:R-:W4:Y:S02]  /*a4f0*/  @!P0 SYNCS.PHASECHK.TRANS64 P0, [R4+URZ+0x140], R5 ;  /* 0x00014005040085a7 */ /* 0x000f2400080010ff */
[----:B----4-:R-:W-:Y:S05]  /*a500*/  @!P0 BRA `(.L_x_147) ;  /* 0xfffffffc00f08947 */ /* 0x010fea000383ffff */
[----:B------:R-:W-:Y:S05]  /*a510*/  BRA `(.L_x_146) ;  /* 0xffffffdc00e87947 */ /* 0x000fea000383ffff */
        .weak           $__internal_0_$__cuda_sm10x_tcgen05_guardrail_trap_col_being_dealloced_not_returned_by_alloc
        .type           $__internal_0_$__cuda_sm10x_tcgen05_guardrail_trap_col_being_dealloced_not_returned_by_alloc,@function
        .size           $__internal_0_$__cuda_sm10x_tcgen05_guardrail_trap_col_being_dealloced_not_returned_by_alloc,($__internal_1_$__cuda_sm10x_tcgen05_guardrail_trap_phase_invalid_during_alloc - $__internal_0_$__cuda_sm10x_tcgen05_guardrail_trap_col_being_dealloced_not_returned_by_alloc)
$__internal_0_$__cuda_sm10x_tcgen05_guardrail_trap_col_being_dealloced_not_returned_by_alloc:
[----:B------:R-:W-:Y:S05]  /*a520*/  BPT.TRAP 0x1 ;  /* 0x000000040000795c */ /* 0x000fea0000300000 */
[----:B------:R-:W-:-:S04]  /*a530*/  HFMA2 R3, -RZ, RZ, 0, 0 ;  /* 0x00000000ff037431 */ /* 0x000fc800000001ff */
[----:B------:R-:W-:Y:S05]  /*a540*/  RET.REL.NODEC R2 `(_ZN7cutlass13device_kernelINS_4gemm6kernel13GemmUniversalIN4cute5tupleIJiiiiEEENS1_10collective13CollectiveMmaINS1_35MainloopSm100TmaUmmaWarpSpecializedILi20ELi2ELi4ENS5_IJNS4_1CILi2EEENSA_ILi1EEESC_EEEEENS5_IJNSA_ILi128EEENSA_ILi192EEENSA_ILi32EEEEEENS_6half_tENS5_IJlSC_lEEESJ_SK_NS4_8TiledMMAINS4_8MMA_AtomIJNS4_26SM100_MMA_F16BF16_2x1SM_SSISJ_SJ_fLi128ELi192ELNS4_4UMMA5MajorE0ELSP_0ELNSO_7ScaleInE0ELSQ_0EEEEEENS4_6LayoutINS5_IJSC_SC_SC_EEENS5_IJNSA_ILi0EEESV_SV_EEEEENS5_IJNS4_10UnderscoreESY_SY_EEEEENS4_18SM100_TMA_2SM_LOADENS4_14ComposedLayoutINS4_7SwizzleILi2ELi4ELi3EEENS4_18smem_ptr_flag_bitsILi16EEENST_INS5_IJNSA_ILi8EEESH_EEENS5_IJSH_SC_EEEEEEEvNS4_8identityES11_S1B_vS1C_EENS_8epilogue10collective18CollectiveEpilogueINS1E_23Sm100TmaWarpSpecializedILi3ELi2ELi32ELb1ELb0EEEJNS5_IJNSA_ILi64EEESG_SH_EEENS5_IJNST_IS1J_SC_EENST_INS5_IJSH_SB_EEENS5_IJSC_NSA_ILi96EEEEEEEEEEESJ_SK_SJ_SK_NS1E_6fusion15FusionCallbacksIS1I_NS1R_17LinearCombinationISJ_fSJ_fLNS_15FloatRoundStyleE2EEES1K_S1Q_JEEENS4_5SM1004TMEM4LOAD26SM100_TMEM_LOAD_32dp32b32xENS4_13SM90_TMA_LOADES1B_NS4_39AutoVectorizingCopyWithAssumedAlignmentILi128EEENS4_14SM90_TMA_STOREES1B_S23_S23_EEEvvEEEEvNT_6ParamsE) ;  /* 0xffffff5802ac7950 */ /* 0x000fea0003c3ffff */
        .weak           $__internal_1_$__cuda_sm10x_tcgen05_guardrail_trap_phase_invalid_during_alloc
        .type           $__internal_1_$__cuda_sm10x_tcgen05_guardrail_trap_phase_invalid_during_alloc,@function
        .size           $__internal_1_$__cuda_sm10x_tcgen05_guardrail_trap_phase_invalid_during_alloc,($__internal_2_$__cuda_sm10x_tcgen05_guardrail_trap_unallocated_columns_being_dealloced - $__internal_1_$__cuda_sm10x_tcgen05_guardrail_trap_phase_invalid_during_alloc)
$__internal_1_$__cuda_sm10x_tcgen05_guardrail_trap_phase_invalid_during_alloc:
[----:B------:R-:W-:Y:S05]  /*a550*/  BPT.TRAP 0x1 ;  /* 0x000000040000795c */ /* 0x000fea0000300000 */
[----:B------:R-:W-:-:S04]  /*a560*/  MOV R3, 0x0 ;  /* 0x0000000000037802 */ /* 0x000fc80000000f00 */
[----:B------:R-:W-:Y:S05]  /*a570*/  RET.REL.NODEC R2 `(_ZN7cutlass13device_kernelINS_4gemm6kernel13GemmUniversalIN4cute5tupleIJiiiiEEENS1_10collective13CollectiveMmaINS1_35MainloopSm100TmaUmmaWarpSpecializedILi20ELi2ELi4ENS5_IJNS4_1CILi2EEENSA_ILi1EEESC_EEEEENS5_IJNSA_ILi128EEENSA_ILi192EEENSA_ILi32EEEEEENS_6half_tENS5_IJlSC_lEEESJ_SK_NS4_8TiledMMAINS4_8MMA_AtomIJNS4_26SM100_MMA_F16BF16_2x1SM_SSISJ_SJ_fLi128ELi192ELNS4_4UMMA5MajorE0ELSP_0ELNSO_7ScaleInE0ELSQ_0EEEEEENS4_6LayoutINS5_IJSC_SC_SC_EEENS5_IJNSA_ILi0EEESV_SV_EEEEENS5_IJNS4_10UnderscoreESY_SY_EEEEENS4_18SM100_TMA_2SM_LOADENS4_14ComposedLayoutINS4_7SwizzleILi2ELi4ELi3EEENS4_18smem_ptr_flag_bitsILi16EEENST_INS5_IJNSA_ILi8EEESH_EEENS5_IJSH_SC_EEEEEEEvNS4_8identityES11_S1B_vS1C_EENS_8epilogue10collective18CollectiveEpilogueINS1E_23Sm100TmaWarpSpecializedILi3ELi2ELi32ELb1ELb0EEEJNS5_IJNSA_ILi64EEESG_SH_EEENS5_IJNST_IS1J_SC_EENST_INS5_IJSH_SB_EEENS5_IJSC_NSA_ILi96EEEEEEEEEEESJ_SK_SJ_SK_NS1E_6fusion15FusionCallbacksIS1I_NS1R_17LinearCombinationISJ_fSJ_fLNS_15FloatRoundStyleE2EEES1K_S1Q_JEEENS4_5SM1004TMEM4LOAD26SM100_TMEM_LOAD_32dp32b32xENS4_13SM90_TMA_LOADES1B_NS4_39AutoVectorizingCopyWithAssumedAlignmentILi128EEENS4_14SM90_TMA_STOREES1B_S23_S23_EEEvvEEEEvNT_6ParamsE) ;  /* 0xffffff5802a07950 */ /* 0x000fea0003c3ffff */
        .weak           $__internal_2_$__cuda_sm10x_tcgen05_guardrail_trap_unallocated_columns_being_dealloced
        .type           $__internal_2_$__cuda_sm10x_tcgen05_guardrail_trap_unallocated_columns_being_dealloced,@function
        .size           $__internal_2_$__cuda_sm10x_tcgen05_guardrail_trap_unallocated_columns_being_dealloced,(.L_x_233 - $__internal_2_$__cuda_sm10x_tcgen05_guardrail_trap_unallocated_columns_being_dealloced)
$__internal_2_$__cuda_sm10x_tcgen05_guardrail_trap_unallocated_columns_being_dealloced:
[----:B------:R-:W-:Y:S05]  /*a580*/  BPT.TRAP 0x1 ;  /* 0x000000040000795c */ /* 0x000fea0000300000 */
[----:B------:R-:W-:-:S04]  /*a590*/  HFMA2 R3, -RZ, RZ, 0, 0 ;  /* 0x00000000ff037431 */ /* 0x000fc800000001ff */
[----:B------:R-:W-:Y:S05]  /*a5a0*/  RET.REL.NODEC R2 `(_ZN7cutlass13device_kernelINS_4gemm6kernel13GemmUniversalIN4cute5tupleIJiiiiEEENS1_10collective13CollectiveMmaINS1_35MainloopSm100TmaUmmaWarpSpecializedILi20ELi2ELi4ENS5_IJNS4_1CILi2EEENSA_ILi1EEESC_EEEEENS5_IJNSA_ILi128EEENSA_ILi192EEENSA_ILi32EEEEEENS_6half_tENS5_IJlSC_lEEESJ_SK_NS4_8TiledMMAINS4_8MMA_AtomIJNS4_26SM100_MMA_F16BF16_2x1SM_SSISJ_SJ_fLi128ELi192ELNS4_4UMMA5MajorE0ELSP_0ELNSO_7ScaleInE0ELSQ_0EEEEEENS4_6LayoutINS5_IJSC_SC_SC_EEENS5_IJNSA_ILi0EEESV_SV_EEEEENS5_IJNS4_10UnderscoreESY_SY_EEEEENS4_18SM100_TMA_2SM_LOADENS4_14ComposedLayoutINS4_7SwizzleILi2ELi4ELi3EEENS4_18smem_ptr_flag_bitsILi16EEENST_INS5_IJNSA_ILi8EEESH_EEENS5_IJSH_SC_EEEEEEEvNS4_8identityES11_S1B_vS1C_EENS_8epilogue10collective18CollectiveEpilogueINS1E_23Sm100TmaWarpSpecializedILi3ELi2ELi32ELb1ELb0EEEJNS5_IJNSA_ILi64EEESG_SH_EEENS5_IJNST_IS1J_SC_EENST_INS5_IJSH_SB_EEENS5_IJSC_NSA_ILi96EEEEEEEEEEESJ_SK_SJ_SK_NS1E_6fusion15FusionCallbacksIS1I_NS1R_17LinearCombinationISJ_fSJ_fLNS_15FloatRoundStyleE2EEES1K_S1Q_JEEENS4_5SM1004TMEM4LOAD26SM100_TMEM_LOAD_32dp32b32xENS4_13SM90_TMA_LOADES1B_NS4_39AutoVectorizingCopyWithAssumedAlignmentILi128EEENS4_14SM90_TMA_STOREES1B_S23_S23_EEEvvEEEEvNT_6ParamsE) ;  /* 0xffffff5802947950 */ /* 0x000fea0003c3ffff */
.L_x_232:
[----:B------:R-:W-:-:S00]  /*a5b0*/  BRA `(.L_x_232) ;  /* 0xfffffffc00fc7947 */ /* 0x000fc0000383ffff */
[----:B------:R-:W-:-:S00]  /*a5c0*/  NOP ;  /* 0x0000000000007918 */ /* 0x000fc00000000000 */
        /* <DEDUP_REMOVED lines=11> */
.L_x_233:


//--------------------- .nv.global.init           --------------------------
	.section	.nv.global.init,"aw",@progbits
.nv.global.init:
	.type		$str$27,@object
	.size		$str$27,($str$28 - $str$27)
$str$27:
        /*0000*/ 	.byte	0x28, 0x61, 0x64, 0x64, 0x72, 0x65, 0x73, 0x73, 0x20, 0x26, 0x20, 0x6d, 0x61, 0x73, 0x6b, 0x29
        /*0010*/ 	.byte	0x20, 0x3d, 0x3d, 0x20, 0x30, 0x00
	.type		$str$28,@object
	.size		$str$28,($str$26 - $str$28)
$str$28:
        /*0016*/ 	.byte	0x2f, 0x74, 0x6d, 0x70, 0x2f, 0x63, 0x75, 0x74, 0x6c, 0x61, 0x73, 0x73, 0x5f, 0x73, 0x77, 0x65
        /*0026*/ 	.byte	0x65, 0x70, 0x5f, 0x73, 0x72, 0x63, 0x2f, 0x69, 0x6e, 0x63, 0x6c, 0x75, 0x64, 0x65, 0x2f, 0x63
        /*0036*/ 	.byte	0x75, 0x74, 0x65, 0x2f, 0x70, 0x6f, 0x69, 0x6e, 0x74, 0x65, 0x72, 0x5f, 0x66, 0x6c, 0x61, 0x67
        /*0046*/ 	.byte	0x67, 0x65, 0x64, 0x2e, 0x68, 0x70, 0x70, 0x00
	.type		$str$26,@object
	.size		$str$26,($str$25 - $str$26)
$str$26:
        /*004e*/ 	.byte	0x2f, 0x74, 0x6d, 0x70, 0x2f, 0x63, 0x75, 0x74, 0x6c, 0x61, 0x73, 0x73, 0x5f, 0x73, 0x77, 0x65
        /*005e*/ 	.byte	0x65, 0x70, 0x5f, 0x73, 0x72, 0x63, 0x2f, 0x69, 0x6e, 0x63, 0x6c, 0x75, 0x64, 0x65, 0x2f, 0x63
        /*006e*/ 	.byte	0x75, 0x74, 0x65, 0x2f, 0x61, 0x74, 0x6f, 0x6d, 0x2f, 0x63, 0x6f, 0x70, 0x79, 0x5f, 0x74, 0x72
        /*007e*/ 	.byte	0x61, 0x69, 0x74, 0x73, 0x5f, 0x73, 0x6d, 0x31, 0x30, 0x30, 0x2e, 0x68, 0x70, 0x70, 0x00
	.type		$str$25,@object
	.size		$str$25,(__unnamed_1 - $str$25)
$str$25:
        /*008d*/ 	.byte	0x28, 0x28, 0x75, 0x69, 0x6e, 0x74, 0x33, 0x32, 0x5f, 0x74, 0x28, 0x74, 0x68, 0x72, 0x65, 0x61
        /*009d*/ 	.byte	0x64, 0x49, 0x64, 0x78, 0x2e, 0x78, 0x29, 0x20, 0x2f, 0x20, 0x33, 0x32, 0x29, 0x20, 0x25, 0x20
        /*00ad*/ 	.byte	0x34, 0x29, 0x20, 0x3d, 0x3d, 0x20, 0x28, 0x28, 0x28, 0x74, 0x6d, 0x65, 0x6d, 0x5f, 0x61, 0x64
        /*00bd*/ 	.byte	0x64, 0x72, 0x20, 0x3e, 0x3e, 0x20, 0x31, 0x36, 0x29, 0x20, 0x2f, 0x20, 0x33, 0x32, 0x29, 0x20
        /*00cd*/ 	.byte	0x25, 0x20, 0x34, 0x29, 0x00
	.type		__unnamed_1,@object
	.size		__unnamed_1,(__unnamed_2 - __unnamed_1)
__unnamed_1:
        /*00d2*/ 	.byte	0x61, 0x75, 0x74, 0x6f, 0x20, 0x63, 0x75, 0x74, 0x65, 0x3a, 0x3a, 0x61, 0x73, 0x5f, 0x70, 0x6f
        /* <DEDUP_REMOVED lines=24> */
        /*0262*/ 	.byte	0x39, 0x36, 0x3e, 0x3e, 0x3e, 0x3e, 0x5d, 0x00
	.type		__unnamed_2,@object
	.size		__unnamed_2,(.L_2 - __unnamed_2)
__unnamed_2:
        /* <DEDUP_REMOVED lines=42> */
        /*050a*/ 	.byte	0x3e, 0x3e, 0x5d, 0x00
.L_2:


//--------------------- .nv.shared._ZN7cutlass13device_kernelINS_4gemm6kernel13GemmUniversalIN4cute5tupleIJiiiiEEENS1_10collective13CollectiveMmaINS1_35MainloopSm100TmaUmmaWarpSpecializedILi20ELi2ELi4ENS5_IJNS4_1CILi2EEENSA_ILi1EEESC_EEEEENS5_IJNSA_ILi128EEENSA_ILi192EEENSA_ILi32EEEEEENS_6half_tENS5_IJlSC_lEEESJ_SK_NS4_8TiledMMAINS4_8MMA_AtomIJNS4_26SM100_MMA_F16BF16_2x1SM_SSISJ_SJ_fLi128ELi192ELNS4_4UMMA5MajorE0ELSP_0ELNSO_7ScaleInE0ELSQ_0EEEEEENS4_6LayoutINS5_IJSC_SC_SC_EEENS5_IJNSA_ILi0EEESV_SV_EEEEENS5_IJNS4_10UnderscoreESY_SY_EEEEENS4_18SM100_TMA_2SM_LOADENS4_14ComposedLayoutINS4_7SwizzleILi2ELi4ELi3EEENS4_18smem_ptr_flag_bitsILi16EEENST_INS5_IJNSA_ILi8EEESH_EEENS5_IJSH_SC_EEEEEEEvNS4_8identityES11_S1B_vS1C_EENS_8epilogue10collective18CollectiveEpilogueINS1E_23Sm100TmaWarpSpecializedILi3ELi2ELi32ELb1ELb0EEEJNS5_IJNSA_ILi64EEESG_SH_EEENS5_IJNST_IS1J_SC_EENST_INS5_IJSH_SB_EEENS5_IJSC_NSA_ILi96EEEEEEEEEEESJ_SK_SJ_SK_NS1E_6fusion15FusionCallbacksIS1I_NS1R_17LinearCombinationISJ_fSJ_fLNS_15FloatRoundStyleE2EEES1K_S1Q_JEEENS4_5SM1004TMEM4LOAD26SM100_TMEM_LOAD_32dp32b32xENS4_13SM90_TMA_LOADES1B_NS4_39AutoVectorizingCopyWithAssumedAlignmentILi128EEENS4_14SM90_TMA_STOREES1B_S23_S23_EEEvvEEEEvNT_6ParamsE --------------------------
	.section	.nv.shared._ZN7cutlass13device_kernelINS_4gemm6kernel13GemmUniversalIN4cute5tupleIJiiiiEEENS1_10collective13CollectiveMmaINS1_35MainloopSm100TmaUmmaWarpSpecializedILi20ELi2ELi4ENS5_IJNS4_1CILi2EEENSA_ILi1EEESC_EEEEENS5_IJNSA_ILi128EEENSA_ILi192EEENSA_ILi32EEEEEENS_6half_tENS5_IJlSC_lEEESJ_SK_NS4_8TiledMMAINS4_8MMA_AtomIJNS4_26SM100_MMA_F16BF16_2x1SM_SSISJ_SJ_fLi128ELi192ELNS4_4UMMA5MajorE0ELSP_0ELNSO_7ScaleInE0ELSQ_0EEEEEENS4_6LayoutINS5_IJSC_SC_SC_EEENS5_IJNSA_ILi0EEESV_SV_EEEEENS5_IJNS4_10UnderscoreESY_SY_EEEEENS4_18SM100_TMA_2SM_LOADENS4_14ComposedLayoutINS4_7SwizzleILi2ELi4ELi3EEENS4_18smem_ptr_flag_bitsILi16EEENST_INS5_IJNSA_ILi8EEESH_EEENS5_IJSH_SC_EEEEEEEvNS4_8identityES11_S1B_vS1C_EENS_8epilogue10collective18CollectiveEpilogueINS1E_23Sm100TmaWarpSpecializedILi3ELi2ELi32ELb1ELb0EEEJNS5_IJNSA_ILi64EEESG_SH_EEENS5_IJNST_IS1J_SC_EENST_INS5_IJSH_SB_EEENS5_IJSC_NSA_ILi96EEEEEEEEEEESJ_SK_SJ_SK_NS1E_6fusion15FusionCallbacksIS1I_NS1R_17LinearCombinationISJ_fSJ_fLNS_15FloatRoundStyleE2EEES1K_S1Q_JEEENS4_5SM1004TMEM4LOAD26SM100_TMEM_LOAD_32dp32b32xENS4_13SM90_TMA_LOADES1B_NS4_39AutoVectorizingCopyWithAssumedAlignmentILi128EEENS4_14SM90_TMA_STOREES1B_S23_S23_EEEvvEEEEvNT_6ParamsE,"aw",@nobits
	.sectionflags	@""
	.align	16
	.zero		1024


//--------------------- .nv.shared.reserved.0     --------------------------
	.section	.nv.shared.reserved.0,"aw",@nobits
	.weak		__nv_reservedSMEM_offset_0_alias
	.size		__nv_reservedSMEM_offset_0_alias, 0, 64
	.other		__nv_reservedSMEM_offset_0_alias,@"STO_CUDA_RESERVED_SHARED STV_DEFAULT"
__nv_reservedSMEM_offset_0_alias:
	.zero		0
.nv.shared.reserved.0:
	.zero		64
	.weak		__nv_reservedSMEM_tcgen05_partition
	.type		__nv_reservedSMEM_tcgen05_partition,@object
	.size		__nv_reservedSMEM_tcgen05_partition,(.L_0 - __nv_reservedSMEM_tcgen05_partition)
__nv_reservedSMEM_tcgen05_partition:
	.zero		32
.L_0:


//--------------------- .nv.global                --------------------------
	.section	.nv.global,"aw",@nobits
.nv.global:
	.type		_ZN40_INTERNAL_787fd437_4_k_cu_37ce7f6f_243724cute1_E,@object
	.size		_ZN40_INTERNAL_787fd437_4_k_cu_37ce7f6f_243724cute1_E,(_ZN40_INTERNAL_787fd437_4_k_cu_37ce7f6f_243724cuda3std3__45__cpo6cbeginE - _ZN40_INTERNAL_787fd437_4_k_cu_37ce7f6f_243724cute1_E)
_ZN40_INTERNAL_787fd437_4_k_cu_37ce7f6f_243724cute1_E:
	.zero		1
	.type		_ZN40_INTERNAL_787fd437_4_k_cu_37ce7f6f_243724cuda3std3__45__cpo6cbeginE,@object
	.size		_ZN40_INTERNAL_787fd437_4_k_cu_37ce7f6f_243724cuda3std3__45__cpo6cbeginE,(_ZN40_INTERNAL_787fd437_4_k_cu_37ce7f6f_243724cuda3std3__48in_placeE - _ZN40_INTERNAL_787fd437_4_k_cu_37ce7f6f_243724cuda3std3__45__cpo6cbeginE)
_ZN40_INTERNAL_787fd437_4_k_cu_37ce7f6f_243724cuda3std3__45__cpo6cbeginE:
	.zero		1
	.type		_ZN40_INTERNAL_787fd437_4_k_cu_37ce7f6f_243724cuda3std3__48in_placeE,@object
	.size		_ZN40_INTERNAL_787fd437_4_k_cu_37ce7f6f_243724cuda3std3__48in_placeE,(_ZN40_INTERNAL_787fd437_4_k_cu_37ce7f6f_243724cuda3std6ranges3__45__cpo9iter_moveE - _ZN40_INTERNAL_787fd437_4_k_cu_37ce7f6f_243724cuda3std3__48in_placeE)
_ZN40_INTERNAL_787fd437_4_k_cu_37ce7f6f_243724cuda3std3__48in_placeE:
	.zero		1
	.type		_ZN40_INTERNAL_787fd437_4_k_cu_37ce7f6f_243724cuda3std6ranges3__45__cpo9iter_moveE,@object
	.size		_ZN40_INTERNAL_787fd437_4_k_cu_37ce7f6f_243724cuda3std6ranges3__45__cpo9iter_moveE,(_ZN40_INTERNAL_787fd437_4_k_cu_37ce7f6f_243724cuda3std3__45__cpo5beginE - _ZN40_INTERNAL_787fd437_4_k_cu_37ce7f6f_243724cuda3std6ranges3__45__cpo9iter_moveE)
_ZN40_INTERNAL_787fd437_4_k_cu_37ce7f6f_243724cuda3std6ranges3__45__cpo9iter_moveE:
	.zero		1
	.type		_ZN40_INTERNAL_787fd437_4_k_cu_37ce7f6f_243724cuda3std3__45__cpo5beginE,@object
	.size		_ZN40_INTERNAL_787fd437_4_k_cu_37ce7f6f_243724cuda3std3__45__cpo5beginE,(_ZN40_INTERNAL_787fd437_4_k_cu_37ce7f6f_243724cuda3std3__442_GLOBAL__N__787fd437_4_k_cu_37ce7f6f_243726ignoreE - _ZN40_INTERNAL_787fd437_4_k_cu_37ce7f6f_243724cuda3std3__45__cpo5beginE)
_ZN40_INTERNAL_787fd437_4_k_cu_37ce7f6f_243724cuda3std3__45__cpo5beginE:
	.zero		1
	.type		_ZN40_INTERNAL_787fd437_4_k_cu_37ce7f6f_243724cuda3std3__442_GLOBAL__N__787fd437_4_k_cu_37ce7f6f_243726ignoreE,@object
	.size		_ZN40_INTERNAL_787fd437_4_k_cu_37ce7f6f_243724cuda3std3__442_GLOBAL__N__787fd437_4_k_cu_37ce7f6f_243726ignoreE,(_ZN40_INTERNAL_787fd437_4_k_cu_37ce7f6f_243724cute7productE - _ZN40_INTERNAL_787fd437_4_k_cu_37ce7f6f_243724cuda3std3__442_GLOBAL__N__787fd437_4_k_cu_37ce7f6f_243726ignoreE)
_ZN40_INTERNAL_787fd437_4_k_cu_37ce7f6f_243724cuda3std3__442_GLOBAL__N__787fd437_4_k_cu_37ce7f6f_243726ignoreE:
	.zero		1
	.type		_ZN40_INTERNAL_787fd437_4_k_cu_37ce7f6f_243724cute7productE,@object
	.size		_ZN40_INTERNAL_787fd437_4_k_cu_37ce7f6f_243724cute7productE,(_ZN40_INTERNAL_787fd437_4_k_cu_37ce7f6f_243724cuda3std3__45__cpo3endE - _ZN40_INTERNAL_787fd437_4_k_cu_37ce7f6f_243724cute7productE)
_ZN40_INTERNAL_787fd437_4_k_cu_37ce7f6f_243724cute7productE:
	.zero		1
	.type		_ZN40_INTERNAL_787fd437_4_k_cu_37ce7f6f_243724cuda3std3__45__cpo3endE,@object
	.size		_ZN40_INTERNAL_787fd437_4_k_cu_37ce7f6f_243724cuda3std3__45__cpo3endE,(_ZN40_INTERNAL_787fd437_4_k_cu_37ce7f6f_243724cuda3std3__419piecewise_constructE - _ZN40_INTERNAL_787fd437_4_k_cu_37ce7f6f_243724cuda3std3__45__cpo3endE)
_ZN40_INTERNAL_787fd437_4_k_cu_37ce7f6f_243724cuda3std3__45__cpo3endE:
	.zero		1
	.type		_ZN40_INTERNAL_787fd437_4_k_cu_37ce7f6f_243724cuda3std3__419piecewise_constructE,@object
	.size		_ZN40_INTERNAL_787fd437_4_k_cu_37ce7f6f_243724cuda3std3__419piecewise_constructE,(_ZN40_INTERNAL_787fd437_4_k_cu_37ce7f6f_243724cuda3std3__45__cpo4cendE - _ZN40_INTERNAL_787fd437_4_k_cu_37ce7f6f_243724cuda3std3__419piecewise_constructE)
_ZN40_INTERNAL_787fd437_4_k_cu_37ce7f6f_243724cuda3std3__419piecewise_constructE:
	.zero		1
	.type		_ZN40_INTERNAL_787fd437_4_k_cu_37ce7f6f_243724cuda3std3__45__cpo4cendE,@object
	.size		_ZN40_INTERNAL_787fd437_4_k_cu_37ce7f6f_243724cuda3std3__45__cpo4cendE,(_ZN40_INTERNAL_787fd437_4_k_cu_37ce7f6f_243724cuda3std6ranges3__45__cpo4swapE - _ZN40_INTERNAL_787fd437_4_k_cu_37ce7f6f_243724cuda3std3__45__cpo4cendE)
_ZN40_INTERNAL_787fd437_4_k_cu_37ce7f6f_243724cuda3std3__45__cpo4cendE:
	.zero		1
	.type		_ZN40_INTERNAL_787fd437_4_k_cu_37ce7f6f_243724cuda3std6ranges3__45__cpo4swapE,@object
	.size		_ZN40_INTERNAL_787fd437_4_k_cu_37ce7f6f_243724cuda3std6ranges3__45__cpo4swapE,(.L_10 - _ZN40_INTERNAL_787fd437_4_k_cu_37ce7f6f_243724cuda3std6ranges3__45__cpo4swapE)
_ZN40_INTERNAL_787fd437_4_k_cu_37ce7f6f_243724cuda3std6ranges3__45__cpo4swapE:
	.zero		1
.L_10:


//--------------------- .nv.constant0._ZN7cutlass13device_kernelINS_4gemm6kernel13GemmUniversalIN4cute5tupleIJiiiiEEENS1_10collective13CollectiveMmaINS1_35MainloopSm100TmaUmmaWarpSpecializedILi20ELi2ELi4ENS5_IJNS4_1CILi2EEENSA_ILi1EEESC_EEEEENS5_IJNSA_ILi128EEENSA_ILi192EEENSA_ILi32EEEEEENS_6half_tENS5_IJlSC_lEEESJ_SK_NS4_8TiledMMAINS4_8MMA_AtomIJNS4_26SM100_MMA_F16BF16_2x1SM_SSISJ_SJ_fLi128ELi192ELNS4_4UMMA5MajorE0ELSP_0ELNSO_7ScaleInE0ELSQ_0EEEEEENS4_6LayoutINS5_IJSC_SC_SC_EEENS5_IJNSA_ILi0EEESV_SV_EEEEENS5_IJNS4_10UnderscoreESY_SY_EEEEENS4_18SM100_TMA_2SM_LOADENS4_14ComposedLayoutINS4_7SwizzleILi2ELi4ELi3EEENS4_18smem_ptr_flag_bitsILi16EEENST_INS5_IJNSA_ILi8EEESH_EEENS5_IJSH_SC_EEEEEEEvNS4_8identityES11_S1B_vS1C_EENS_8epilogue10collective18CollectiveEpilogueINS1E_23Sm100TmaWarpSpecializedILi3ELi2ELi32ELb1ELb0EEEJNS5_IJNSA_ILi64EEESG_SH_EEENS5_IJNST_IS1J_SC_EENST_INS5_IJSH_SB_EEENS5_IJSC_NSA_ILi96EEEEEEEEEEESJ_SK_SJ_SK_NS1E_6fusion15FusionCallbacksIS1I_NS1R_17LinearCombinationISJ_fSJ_fLNS_15FloatRoundStyleE2EEES1K_S1Q_JEEENS4_5SM1004TMEM4LOAD26SM100_TMEM_LOAD_32dp32b32xENS4_13SM90_TMA_LOADES1B_NS4_39AutoVectorizingCopyWithAssumedAlignmentILi128EEENS4_14SM90_TMA_STOREES1B_S23_S23_EEEvvEEEEvNT_6ParamsE --------------------------
	.section	.nv.constant0._ZN7cutlass13device_kernelINS_4gemm6kernel13GemmUniversalIN4cute5tupleIJiiiiEEENS1_10collective13CollectiveMmaINS1_35MainloopSm100TmaUmmaWarpSpecializedILi20ELi2ELi4ENS5_IJNS4_1CILi2EEENSA_ILi1EEESC_EEEEENS5_IJNSA_ILi128EEENSA_ILi192EEENSA_ILi32EEEEEENS_6half_tENS5_IJlSC_lEEESJ_SK_NS4_8TiledMMAINS4_8MMA_AtomIJNS4_26SM100_MMA_F16BF16_2x1SM_SSISJ_SJ_fLi128ELi192ELNS4_4UMMA5MajorE0ELSP_0ELNSO_7ScaleInE0ELSQ_0EEEEEENS4_6LayoutINS5_IJSC_SC_SC_EEENS5_IJNSA_ILi0EEESV_SV_EEEEENS5_IJNS4_10UnderscoreESY_SY_EEEEENS4_18SM100_TMA_2SM_LOADENS4_14ComposedLayoutINS4_7SwizzleILi2ELi4ELi3EEENS4_18smem_ptr_flag_bitsILi16EEENST_INS5_IJNSA_ILi8EEESH_EEENS5_IJSH_SC_EEEEEEEvNS4_8identityES11_S1B_vS1C_EENS_8epilogue10collective18CollectiveEpilogueINS1E_23Sm100TmaWarpSpecializedILi3ELi2ELi32ELb1ELb0EEEJNS5_IJNSA_ILi64EEESG_SH_EEENS5_IJNST_IS1J_SC_EENST_INS5_IJSH_SB_EEENS5_IJSC_NSA_ILi96EEEEEEEEEEESJ_SK_SJ_SK_NS1E_6fusion15FusionCallbacksIS1I_NS1R_17LinearCombinationISJ_fSJ_fLNS_15FloatRoundStyleE2EEES1K_S1Q_JEEENS4_5SM1004TMEM4LOAD26SM100_TMEM_LOAD_32dp32b32xENS4_13SM90_TMA_LOADES1B_NS4_39AutoVectorizingCopyWithAssumedAlignmentILi128EEENS4_14SM90_TMA_STOREES1B_S23_S23_EEEvvEEEEvNT_6ParamsE,"a",@progbits
	.sectionflags	@""
	.align	4
.nv.constant0._ZN7cutlass13device_kernelINS_4gemm6kernel13GemmUniversalIN4cute5tupleIJiiiiEEENS1_10collective13CollectiveMmaINS1_35MainloopSm100TmaUmmaWarpSpecializedILi20ELi2ELi4ENS5_IJNS4_1CILi2EEENSA_ILi1EEESC_EEEEENS5_IJNSA_ILi128EEENSA_ILi192EEENSA_ILi32EEEEEENS_6half_tENS5_IJlSC_lEEESJ_SK_NS4_8TiledMMAINS4_8MMA_AtomIJNS4_26SM100_MMA_F16BF16_2x1SM_SSISJ_SJ_fLi128ELi192ELNS4_4UMMA5MajorE0ELSP_0ELNSO_7ScaleInE0ELSQ_0EEEEEENS4_6LayoutINS5_IJSC_SC_SC_EEENS5_IJNSA_ILi0EEESV_SV_EEEEENS5_IJNS4_10UnderscoreESY_SY_EEEEENS4_18SM100_TMA_2SM_LOADENS4_14ComposedLayoutINS4_7SwizzleILi2ELi4ELi3EEENS4_18smem_ptr_flag_bitsILi16EEENST_INS5_IJNSA_ILi8EEESH_EEENS5_IJSH_SC_EEEEEEEvNS4_8identityES11_S1B_vS1C_EENS_8epilogue10collective18CollectiveEpilogueINS1E_23Sm100TmaWarpSpecializedILi3ELi2ELi32ELb1ELb0EEEJNS5_IJNSA_ILi64EEESG_SH_EEENS5_IJNST_IS1J_SC_EENST_INS5_IJSH_SB_EEENS5_IJSC_NSA_ILi96EEEEEEEEEEESJ_SK_SJ_SK_NS1E_6fusion15FusionCallbacksIS1I_NS1R_17LinearCombinationISJ_fSJ_fLNS_15FloatRoundStyleE2EEES1K_S1Q_JEEENS4_5SM1004TMEM4LOAD26SM100_TMEM_LOAD_32dp32b32xENS4_13SM90_TMA_LOADES1B_NS4_39AutoVectorizingCopyWithAssumedAlignmentILi128EEENS4_14SM90_TMA_STOREES1B_S23_S23_EEEvvEEEEvNT_6ParamsE:
	.zero		2944


//--------------------- SYMBOLS --------------------------

	.type		.nv.reservedSmem.offset0,@object
	.size		.nv.reservedSmem.offset0,0x4
	.type		.nv.reservedSmem.cap,@object
	.size		.nv.reservedSmem.cap,0x4
	.type		__assertfail,@function
